//
// Generated by NVIDIA NVVM Compiler
//
// Compiler Build ID: CL-36424714
// Cuda compilation tools, release 13.0, V13.0.88
// Based on NVVM 20.0.0
//

.version 9.0
.target sm_100
.address_size 64

	// .globl	_Z15Householder_gpuPdS_S_S_ii
.extern .func  (.param .b32 func_retval0) vprintf
(
	.param .b64 vprintf_param_0,
	.param .b64 vprintf_param_1
)
;
.global .align 1 .b8 $str[16] = {113, 58, 32, 37, 50, 48, 46, 49, 56, 108, 102, 32, 37, 100, 10};
.global .align 1 .b8 $str$1[4] = {86, 58, 32};
.global .align 1 .b8 $str$2[7] = {37, 49, 48, 108, 102, 32};
.global .align 1 .b8 $str$3[2] = {10};
.global .align 1 .b8 $str$4[13] = {83, 91, 37, 100, 93, 58, 37, 49, 48, 108, 102, 10};
.global .align 1 .b8 $str$5[11] = {37, 50, 48, 46, 49, 53, 108, 102, 32, 10};
.global .align 1 .b8 $str$6[16] = {75, 58, 32, 37, 50, 48, 46, 49, 56, 108, 102, 32, 37, 100, 10};
.global .align 1 .b8 $str$7[4] = {81, 58, 32};
.global .align 1 .b8 $str$8[3] = {10, 10};

.visible .entry _Z15Householder_gpuPdS_S_S_ii(
	.param .u64 .ptr .align 1 _Z15Householder_gpuPdS_S_S_ii_param_0,
	.param .u64 .ptr .align 1 _Z15Householder_gpuPdS_S_S_ii_param_1,
	.param .u64 .ptr .align 1 _Z15Householder_gpuPdS_S_S_ii_param_2,
	.param .u64 .ptr .align 1 _Z15Householder_gpuPdS_S_S_ii_param_3,
	.param .u32 _Z15Householder_gpuPdS_S_S_ii_param_4,
	.param .u32 _Z15Householder_gpuPdS_S_S_ii_param_5
)
{
	.local .align 16 .b8 	__local_depot0[16];
	.reg .b64 	%SP;
	.reg .b64 	%SPL;
	.reg .pred 	%p<73>;
	.reg .b32 	%r<445>;
	.reg .b64 	%rd<226>;
	.reg .b64 	%fd<513>;

	mov.u64 	%SPL, __local_depot0;
	cvta.local.u64 	%SP, %SPL;
	ld.param.u64 	%rd56, [_Z15Householder_gpuPdS_S_S_ii_param_0];
	ld.param.u64 	%rd57, [_Z15Householder_gpuPdS_S_S_ii_param_1];
	ld.param.u64 	%rd58, [_Z15Householder_gpuPdS_S_S_ii_param_2];
	ld.param.u64 	%rd59, [_Z15Householder_gpuPdS_S_S_ii_param_3];
	ld.param.u32 	%r109, [_Z15Householder_gpuPdS_S_S_ii_param_4];
	ld.param.u32 	%r110, [_Z15Householder_gpuPdS_S_S_ii_param_5];
	cvta.to.global.u64 	%rd1, %rd59;
	cvta.to.global.u64 	%rd2, %rd58;
	cvta.to.global.u64 	%rd3, %rd56;
	cvta.to.global.u64 	%rd4, %rd57;
	add.u64 	%rd60, %SP, 0;
	add.u64 	%rd5, %SPL, 0;
	mov.u32 	%r111, %tid.x;
	mov.u32 	%r1, %ctaid.x;
	mov.u32 	%r112, %ntid.x;
	mad.lo.s32 	%r2, %r1, %r112, %r111;
	setp.ge.s32 	%p1, %r2, %r109;
	@%p1 bra 	$L__BB0_106;
	setp.ge.s32 	%p2, %r2, %r110;
	mul.wide.s32 	%rd61, %r2, 8;
	add.s64 	%rd6, %rd4, %rd61;
	@%p2 bra 	$L__BB0_3;
	mad.lo.s32 	%r113, %r110, %r109, %r2;
	mul.wide.s32 	%rd63, %r113, 8;
	add.s64 	%rd64, %rd3, %rd63;
	ld.global.f64 	%fd485, [%rd64];
	st.global.f64 	[%rd6], %fd485;
	bra.uni 	$L__BB0_4;
$L__BB0_3:
	mov.b64 	%rd62, 0;
	st.global.u64 	[%rd6], %rd62;
	mov.f64 	%fd485, 0d0000000000000000;
$L__BB0_4:
	mul.f64 	%fd45, %fd485, %fd485;
	add.s64 	%rd7, %rd2, %rd61;
	st.global.f64 	[%rd7], %fd45;
	or.b32  	%r3, %r2, %r1;
	setp.eq.s32 	%p3, %r3, 0;
	@%p3 bra 	$L__BB0_6;
	ld.global.f64 	%fd495, [%rd2];
	bra.uni 	$L__BB0_20;
$L__BB0_6:
	setp.lt.s32 	%p4, %r110, 1;
	mov.f64 	%fd494, 0d0000000000000000;
	@%p4 bra 	$L__BB0_19;
	and.b32  	%r4, %r110, 15;
	setp.lt.u32 	%p5, %r110, 16;
	mov.f64 	%fd494, 0d0000000000000000;
	mov.b32 	%r411, 0;
	@%p5 bra 	$L__BB0_10;
	and.b32  	%r411, %r110, 2147483632;
	neg.s32 	%r409, %r411;
	add.s64 	%rd213, %rd2, 64;
	mov.f64 	%fd494, 0d0000000000000000;
$L__BB0_9:
	.pragma "nounroll";
	ld.global.f64 	%fd50, [%rd213+-64];
	add.f64 	%fd51, %fd494, %fd50;
	ld.global.f64 	%fd52, [%rd213+-56];
	add.f64 	%fd53, %fd51, %fd52;
	ld.global.f64 	%fd54, [%rd213+-48];
	add.f64 	%fd55, %fd53, %fd54;
	ld.global.f64 	%fd56, [%rd213+-40];
	add.f64 	%fd57, %fd55, %fd56;
	ld.global.f64 	%fd58, [%rd213+-32];
	add.f64 	%fd59, %fd57, %fd58;
	ld.global.f64 	%fd60, [%rd213+-24];
	add.f64 	%fd61, %fd59, %fd60;
	ld.global.f64 	%fd62, [%rd213+-16];
	add.f64 	%fd63, %fd61, %fd62;
	ld.global.f64 	%fd64, [%rd213+-8];
	add.f64 	%fd65, %fd63, %fd64;
	ld.global.f64 	%fd66, [%rd213];
	add.f64 	%fd67, %fd65, %fd66;
	ld.global.f64 	%fd68, [%rd213+8];
	add.f64 	%fd69, %fd67, %fd68;
	ld.global.f64 	%fd70, [%rd213+16];
	add.f64 	%fd71, %fd69, %fd70;
	ld.global.f64 	%fd72, [%rd213+24];
	add.f64 	%fd73, %fd71, %fd72;
	ld.global.f64 	%fd74, [%rd213+32];
	add.f64 	%fd75, %fd73, %fd74;
	ld.global.f64 	%fd76, [%rd213+40];
	add.f64 	%fd77, %fd75, %fd76;
	ld.global.f64 	%fd78, [%rd213+48];
	add.f64 	%fd79, %fd77, %fd78;
	ld.global.f64 	%fd80, [%rd213+56];
	add.f64 	%fd494, %fd79, %fd80;
	add.s32 	%r409, %r409, 16;
	add.s64 	%rd213, %rd213, 128;
	setp.ne.s32 	%p6, %r409, 0;
	@%p6 bra 	$L__BB0_9;
$L__BB0_10:
	setp.eq.s32 	%p7, %r4, 0;
	@%p7 bra 	$L__BB0_19;
	and.b32  	%r10, %r110, 7;
	setp.lt.u32 	%p8, %r4, 8;
	@%p8 bra 	$L__BB0_13;
	mul.wide.u32 	%rd66, %r411, 8;
	add.s64 	%rd67, %rd2, %rd66;
	ld.global.f64 	%fd82, [%rd67];
	add.f64 	%fd83, %fd494, %fd82;
	ld.global.f64 	%fd84, [%rd67+8];
	add.f64 	%fd85, %fd83, %fd84;
	ld.global.f64 	%fd86, [%rd67+16];
	add.f64 	%fd87, %fd85, %fd86;
	ld.global.f64 	%fd88, [%rd67+24];
	add.f64 	%fd89, %fd87, %fd88;
	ld.global.f64 	%fd90, [%rd67+32];
	add.f64 	%fd91, %fd89, %fd90;
	ld.global.f64 	%fd92, [%rd67+40];
	add.f64 	%fd93, %fd91, %fd92;
	ld.global.f64 	%fd94, [%rd67+48];
	add.f64 	%fd95, %fd93, %fd94;
	ld.global.f64 	%fd96, [%rd67+56];
	add.f64 	%fd494, %fd95, %fd96;
	add.s32 	%r411, %r411, 8;
$L__BB0_13:
	setp.eq.s32 	%p9, %r10, 0;
	@%p9 bra 	$L__BB0_19;
	and.b32  	%r13, %r110, 3;
	setp.lt.u32 	%p10, %r10, 4;
	@%p10 bra 	$L__BB0_16;
	mul.wide.u32 	%rd68, %r411, 8;
	add.s64 	%rd69, %rd2, %rd68;
	ld.global.f64 	%fd98, [%rd69];
	add.f64 	%fd99, %fd494, %fd98;
	ld.global.f64 	%fd100, [%rd69+8];
	add.f64 	%fd101, %fd99, %fd100;
	ld.global.f64 	%fd102, [%rd69+16];
	add.f64 	%fd103, %fd101, %fd102;
	ld.global.f64 	%fd104, [%rd69+24];
	add.f64 	%fd494, %fd103, %fd104;
	add.s32 	%r411, %r411, 4;
$L__BB0_16:
	setp.eq.s32 	%p11, %r13, 0;
	@%p11 bra 	$L__BB0_19;
	mul.wide.u32 	%rd70, %r411, 8;
	add.s64 	%rd214, %rd2, %rd70;
	neg.s32 	%r413, %r13;
$L__BB0_18:
	.pragma "nounroll";
	ld.global.f64 	%fd105, [%rd214];
	add.f64 	%fd494, %fd494, %fd105;
	add.s64 	%rd214, %rd214, 8;
	add.s32 	%r413, %r413, 1;
	setp.ne.s32 	%p12, %r413, 0;
	@%p12 bra 	$L__BB0_18;
$L__BB0_19:
	sqrt.rn.f64 	%fd106, %fd494;
	mul.wide.s32 	%rd71, %r110, 8;
	add.s64 	%rd72, %rd4, %rd71;
	ld.global.f64 	%fd107, [%rd72+-8];
	setp.gt.f64 	%p13, %fd107, 0d0000000000000000;
	neg.f64 	%fd108, %fd106;
	selp.f64 	%fd109, %fd108, %fd106, %p13;
	mul.f64 	%fd110, %fd107, %fd109;
	sub.f64 	%fd495, %fd494, %fd110;
	sub.f64 	%fd111, %fd107, %fd109;
	st.global.f64 	[%rd72+-8], %fd111;
	st.global.f64 	[%rd2], %fd495;
$L__BB0_20:
	bar.sync 	0;
	bar.sync 	0;
	setp.ne.s32 	%p14, %r2, 32;
	@%p14 bra 	$L__BB0_35;
	st.local.f64 	[%rd5], %fd495;
	st.local.u32 	[%rd5+8], %r110;
	mov.u64 	%rd73, $str;
	cvta.global.u64 	%rd74, %rd73;
	{ // callseq 0, 0
	.param .b64 param0;
	st.param.b64 	[param0], %rd74;
	.param .b64 param1;
	st.param.b64 	[param1], %rd60;
	.param .b32 retval0;
	call.uni (retval0), 
	vprintf, 
	(
	param0, 
	param1
	);
	ld.param.b32 	%r115, [retval0];
	} // callseq 0
	mov.u64 	%rd76, $str$1;
	cvta.global.u64 	%rd77, %rd76;
	{ // callseq 1, 0
	.param .b64 param0;
	st.param.b64 	[param0], %rd77;
	.param .b64 param1;
	st.param.b64 	[param1], 0;
	.param .b32 retval0;
	call.uni (retval0), 
	vprintf, 
	(
	param0, 
	param1
	);
	ld.param.b32 	%r117, [retval0];
	} // callseq 1
	setp.lt.s32 	%p15, %r109, 1;
	@%p15 bra 	$L__BB0_34;
	setp.lt.u32 	%p16, %r109, 16;
	mov.b32 	%r416, 0;
	@%p16 bra 	$L__BB0_25;
	and.b32  	%r416, %r109, 2147483632;
	neg.s32 	%r414, %r416;
	add.s64 	%rd215, %rd4, 64;
	mov.u64 	%rd80, $str$2;
$L__BB0_24:
	.pragma "nounroll";
	ld.global.f64 	%fd112, [%rd215+-64];
	cvta.to.local.u64 	%rd79, %rd60;
	st.local.f64 	[%rd79], %fd112;
	cvta.global.u64 	%rd81, %rd80;
	{ // callseq 2, 0
	.param .b64 param0;
	st.param.b64 	[param0], %rd81;
	.param .b64 param1;
	st.param.b64 	[param1], %rd60;
	.param .b32 retval0;
	call.uni (retval0), 
	vprintf, 
	(
	param0, 
	param1
	);
	ld.param.b32 	%r121, [retval0];
	} // callseq 2
	ld.global.f64 	%fd113, [%rd215+-56];
	st.local.f64 	[%rd79], %fd113;
	{ // callseq 3, 0
	.param .b64 param0;
	st.param.b64 	[param0], %rd81;
	.param .b64 param1;
	st.param.b64 	[param1], %rd60;
	.param .b32 retval0;
	call.uni (retval0), 
	vprintf, 
	(
	param0, 
	param1
	);
	ld.param.b32 	%r123, [retval0];
	} // callseq 3
	ld.global.f64 	%fd114, [%rd215+-48];
	st.local.f64 	[%rd79], %fd114;
	{ // callseq 4, 0
	.param .b64 param0;
	st.param.b64 	[param0], %rd81;
	.param .b64 param1;
	st.param.b64 	[param1], %rd60;
	.param .b32 retval0;
	call.uni (retval0), 
	vprintf, 
	(
	param0, 
	param1
	);
	ld.param.b32 	%r125, [retval0];
	} // callseq 4
	ld.global.f64 	%fd115, [%rd215+-40];
	st.local.f64 	[%rd79], %fd115;
	{ // callseq 5, 0
	.param .b64 param0;
	st.param.b64 	[param0], %rd81;
	.param .b64 param1;
	st.param.b64 	[param1], %rd60;
	.param .b32 retval0;
	call.uni (retval0), 
	vprintf, 
	(
	param0, 
	param1
	);
	ld.param.b32 	%r127, [retval0];
	} // callseq 5
	ld.global.f64 	%fd116, [%rd215+-32];
	st.local.f64 	[%rd79], %fd116;
	{ // callseq 6, 0
	.param .b64 param0;
	st.param.b64 	[param0], %rd81;
	.param .b64 param1;
	st.param.b64 	[param1], %rd60;
	.param .b32 retval0;
	call.uni (retval0), 
	vprintf, 
	(
	param0, 
	param1
	);
	ld.param.b32 	%r129, [retval0];
	} // callseq 6
	ld.global.f64 	%fd117, [%rd215+-24];
	st.local.f64 	[%rd79], %fd117;
	{ // callseq 7, 0
	.param .b64 param0;
	st.param.b64 	[param0], %rd81;
	.param .b64 param1;
	st.param.b64 	[param1], %rd60;
	.param .b32 retval0;
	call.uni (retval0), 
	vprintf, 
	(
	param0, 
	param1
	);
	ld.param.b32 	%r131, [retval0];
	} // callseq 7
	ld.global.f64 	%fd118, [%rd215+-16];
	st.local.f64 	[%rd79], %fd118;
	{ // callseq 8, 0
	.param .b64 param0;
	st.param.b64 	[param0], %rd81;
	.param .b64 param1;
	st.param.b64 	[param1], %rd60;
	.param .b32 retval0;
	call.uni (retval0), 
	vprintf, 
	(
	param0, 
	param1
	);
	ld.param.b32 	%r133, [retval0];
	} // callseq 8
	ld.global.f64 	%fd119, [%rd215+-8];
	st.local.f64 	[%rd79], %fd119;
	{ // callseq 9, 0
	.param .b64 param0;
	st.param.b64 	[param0], %rd81;
	.param .b64 param1;
	st.param.b64 	[param1], %rd60;
	.param .b32 retval0;
	call.uni (retval0), 
	vprintf, 
	(
	param0, 
	param1
	);
	ld.param.b32 	%r135, [retval0];
	} // callseq 9
	ld.global.f64 	%fd120, [%rd215];
	st.local.f64 	[%rd79], %fd120;
	{ // callseq 10, 0
	.param .b64 param0;
	st.param.b64 	[param0], %rd81;
	.param .b64 param1;
	st.param.b64 	[param1], %rd60;
	.param .b32 retval0;
	call.uni (retval0), 
	vprintf, 
	(
	param0, 
	param1
	);
	ld.param.b32 	%r137, [retval0];
	} // callseq 10
	ld.global.f64 	%fd121, [%rd215+8];
	st.local.f64 	[%rd79], %fd121;
	{ // callseq 11, 0
	.param .b64 param0;
	st.param.b64 	[param0], %rd81;
	.param .b64 param1;
	st.param.b64 	[param1], %rd60;
	.param .b32 retval0;
	call.uni (retval0), 
	vprintf, 
	(
	param0, 
	param1
	);
	ld.param.b32 	%r139, [retval0];
	} // callseq 11
	ld.global.f64 	%fd122, [%rd215+16];
	st.local.f64 	[%rd79], %fd122;
	{ // callseq 12, 0
	.param .b64 param0;
	st.param.b64 	[param0], %rd81;
	.param .b64 param1;
	st.param.b64 	[param1], %rd60;
	.param .b32 retval0;
	call.uni (retval0), 
	vprintf, 
	(
	param0, 
	param1
	);
	ld.param.b32 	%r141, [retval0];
	} // callseq 12
	ld.global.f64 	%fd123, [%rd215+24];
	st.local.f64 	[%rd79], %fd123;
	{ // callseq 13, 0
	.param .b64 param0;
	st.param.b64 	[param0], %rd81;
	.param .b64 param1;
	st.param.b64 	[param1], %rd60;
	.param .b32 retval0;
	call.uni (retval0), 
	vprintf, 
	(
	param0, 
	param1
	);
	ld.param.b32 	%r143, [retval0];
	} // callseq 13
	ld.global.f64 	%fd124, [%rd215+32];
	st.local.f64 	[%rd79], %fd124;
	{ // callseq 14, 0
	.param .b64 param0;
	st.param.b64 	[param0], %rd81;
	.param .b64 param1;
	st.param.b64 	[param1], %rd60;
	.param .b32 retval0;
	call.uni (retval0), 
	vprintf, 
	(
	param0, 
	param1
	);
	ld.param.b32 	%r145, [retval0];
	} // callseq 14
	ld.global.f64 	%fd125, [%rd215+40];
	st.local.f64 	[%rd79], %fd125;
	{ // callseq 15, 0
	.param .b64 param0;
	st.param.b64 	[param0], %rd81;
	.param .b64 param1;
	st.param.b64 	[param1], %rd60;
	.param .b32 retval0;
	call.uni (retval0), 
	vprintf, 
	(
	param0, 
	param1
	);
	ld.param.b32 	%r147, [retval0];
	} // callseq 15
	ld.global.f64 	%fd126, [%rd215+48];
	st.local.f64 	[%rd79], %fd126;
	{ // callseq 16, 0
	.param .b64 param0;
	st.param.b64 	[param0], %rd81;
	.param .b64 param1;
	st.param.b64 	[param1], %rd60;
	.param .b32 retval0;
	call.uni (retval0), 
	vprintf, 
	(
	param0, 
	param1
	);
	ld.param.b32 	%r149, [retval0];
	} // callseq 16
	ld.global.f64 	%fd127, [%rd215+56];
	st.local.f64 	[%rd79], %fd127;
	{ // callseq 17, 0
	.param .b64 param0;
	st.param.b64 	[param0], %rd81;
	.param .b64 param1;
	st.param.b64 	[param1], %rd60;
	.param .b32 retval0;
	call.uni (retval0), 
	vprintf, 
	(
	param0, 
	param1
	);
	ld.param.b32 	%r151, [retval0];
	} // callseq 17
	add.s32 	%r414, %r414, 16;
	add.s64 	%rd215, %rd215, 128;
	setp.ne.s32 	%p17, %r414, 0;
	@%p17 bra 	$L__BB0_24;
$L__BB0_25:
	and.b32  	%r24, %r109, 15;
	setp.eq.s32 	%p18, %r24, 0;
	@%p18 bra 	$L__BB0_34;
	add.u64 	%rd82, %SP, 0;
	add.u64 	%rd17, %SPL, 0;
	and.b32  	%r25, %r109, 7;
	setp.lt.u32 	%p19, %r24, 8;
	@%p19 bra 	$L__BB0_28;
	mul.wide.u32 	%rd83, %r416, 8;
	add.s64 	%rd84, %rd4, %rd83;
	ld.global.f64 	%fd128, [%rd84];
	st.local.f64 	[%rd17], %fd128;
	mov.u64 	%rd85, $str$2;
	cvta.global.u64 	%rd86, %rd85;
	{ // callseq 18, 0
	.param .b64 param0;
	st.param.b64 	[param0], %rd86;
	.param .b64 param1;
	st.param.b64 	[param1], %rd82;
	.param .b32 retval0;
	call.uni (retval0), 
	vprintf, 
	(
	param0, 
	param1
	);
	ld.param.b32 	%r153, [retval0];
	} // callseq 18
	ld.global.f64 	%fd129, [%rd84+8];
	st.local.f64 	[%rd17], %fd129;
	{ // callseq 19, 0
	.param .b64 param0;
	st.param.b64 	[param0], %rd86;
	.param .b64 param1;
	st.param.b64 	[param1], %rd82;
	.param .b32 retval0;
	call.uni (retval0), 
	vprintf, 
	(
	param0, 
	param1
	);
	ld.param.b32 	%r155, [retval0];
	} // callseq 19
	ld.global.f64 	%fd130, [%rd84+16];
	st.local.f64 	[%rd17], %fd130;
	{ // callseq 20, 0
	.param .b64 param0;
	st.param.b64 	[param0], %rd86;
	.param .b64 param1;
	st.param.b64 	[param1], %rd82;
	.param .b32 retval0;
	call.uni (retval0), 
	vprintf, 
	(
	param0, 
	param1
	);
	ld.param.b32 	%r157, [retval0];
	} // callseq 20
	ld.global.f64 	%fd131, [%rd84+24];
	st.local.f64 	[%rd17], %fd131;
	{ // callseq 21, 0
	.param .b64 param0;
	st.param.b64 	[param0], %rd86;
	.param .b64 param1;
	st.param.b64 	[param1], %rd82;
	.param .b32 retval0;
	call.uni (retval0), 
	vprintf, 
	(
	param0, 
	param1
	);
	ld.param.b32 	%r159, [retval0];
	} // callseq 21
	ld.global.f64 	%fd132, [%rd84+32];
	st.local.f64 	[%rd17], %fd132;
	{ // callseq 22, 0
	.param .b64 param0;
	st.param.b64 	[param0], %rd86;
	.param .b64 param1;
	st.param.b64 	[param1], %rd82;
	.param .b32 retval0;
	call.uni (retval0), 
	vprintf, 
	(
	param0, 
	param1
	);
	ld.param.b32 	%r161, [retval0];
	} // callseq 22
	ld.global.f64 	%fd133, [%rd84+40];
	st.local.f64 	[%rd17], %fd133;
	{ // callseq 23, 0
	.param .b64 param0;
	st.param.b64 	[param0], %rd86;
	.param .b64 param1;
	st.param.b64 	[param1], %rd82;
	.param .b32 retval0;
	call.uni (retval0), 
	vprintf, 
	(
	param0, 
	param1
	);
	ld.param.b32 	%r163, [retval0];
	} // callseq 23
	ld.global.f64 	%fd134, [%rd84+48];
	st.local.f64 	[%rd17], %fd134;
	{ // callseq 24, 0
	.param .b64 param0;
	st.param.b64 	[param0], %rd86;
	.param .b64 param1;
	st.param.b64 	[param1], %rd82;
	.param .b32 retval0;
	call.uni (retval0), 
	vprintf, 
	(
	param0, 
	param1
	);
	ld.param.b32 	%r165, [retval0];
	} // callseq 24
	ld.global.f64 	%fd135, [%rd84+56];
	st.local.f64 	[%rd17], %fd135;
	{ // callseq 25, 0
	.param .b64 param0;
	st.param.b64 	[param0], %rd86;
	.param .b64 param1;
	st.param.b64 	[param1], %rd82;
	.param .b32 retval0;
	call.uni (retval0), 
	vprintf, 
	(
	param0, 
	param1
	);
	ld.param.b32 	%r167, [retval0];
	} // callseq 25
	add.s32 	%r416, %r416, 8;
$L__BB0_28:
	setp.eq.s32 	%p20, %r25, 0;
	@%p20 bra 	$L__BB0_34;
	and.b32  	%r28, %r109, 3;
	setp.lt.u32 	%p21, %r25, 4;
	@%p21 bra 	$L__BB0_31;
	mul.wide.u32 	%rd88, %r416, 8;
	add.s64 	%rd89, %rd4, %rd88;
	ld.global.f64 	%fd136, [%rd89];
	st.local.f64 	[%rd17], %fd136;
	mov.u64 	%rd90, $str$2;
	cvta.global.u64 	%rd91, %rd90;
	{ // callseq 26, 0
	.param .b64 param0;
	st.param.b64 	[param0], %rd91;
	.param .b64 param1;
	st.param.b64 	[param1], %rd82;
	.param .b32 retval0;
	call.uni (retval0), 
	vprintf, 
	(
	param0, 
	param1
	);
	ld.param.b32 	%r169, [retval0];
	} // callseq 26
	ld.global.f64 	%fd137, [%rd89+8];
	st.local.f64 	[%rd17], %fd137;
	{ // callseq 27, 0
	.param .b64 param0;
	st.param.b64 	[param0], %rd91;
	.param .b64 param1;
	st.param.b64 	[param1], %rd82;
	.param .b32 retval0;
	call.uni (retval0), 
	vprintf, 
	(
	param0, 
	param1
	);
	ld.param.b32 	%r171, [retval0];
	} // callseq 27
	ld.global.f64 	%fd138, [%rd89+16];
	st.local.f64 	[%rd17], %fd138;
	{ // callseq 28, 0
	.param .b64 param0;
	st.param.b64 	[param0], %rd91;
	.param .b64 param1;
	st.param.b64 	[param1], %rd82;
	.param .b32 retval0;
	call.uni (retval0), 
	vprintf, 
	(
	param0, 
	param1
	);
	ld.param.b32 	%r173, [retval0];
	} // callseq 28
	ld.global.f64 	%fd139, [%rd89+24];
	st.local.f64 	[%rd17], %fd139;
	{ // callseq 29, 0
	.param .b64 param0;
	st.param.b64 	[param0], %rd91;
	.param .b64 param1;
	st.param.b64 	[param1], %rd82;
	.param .b32 retval0;
	call.uni (retval0), 
	vprintf, 
	(
	param0, 
	param1
	);
	ld.param.b32 	%r175, [retval0];
	} // callseq 29
	add.s32 	%r416, %r416, 4;
$L__BB0_31:
	setp.eq.s32 	%p22, %r28, 0;
	@%p22 bra 	$L__BB0_34;
	mul.wide.u32 	%rd93, %r416, 8;
	add.s64 	%rd216, %rd4, %rd93;
	neg.s32 	%r418, %r28;
	mov.u64 	%rd94, $str$2;
$L__BB0_33:
	.pragma "nounroll";
	ld.global.f64 	%fd140, [%rd216];
	st.local.f64 	[%rd17], %fd140;
	cvta.global.u64 	%rd95, %rd94;
	{ // callseq 30, 0
	.param .b64 param0;
	st.param.b64 	[param0], %rd95;
	.param .b64 param1;
	st.param.b64 	[param1], %rd82;
	.param .b32 retval0;
	call.uni (retval0), 
	vprintf, 
	(
	param0, 
	param1
	);
	ld.param.b32 	%r177, [retval0];
	} // callseq 30
	add.s64 	%rd216, %rd216, 8;
	add.s32 	%r418, %r418, 1;
	setp.ne.s32 	%p23, %r418, 0;
	@%p23 bra 	$L__BB0_33;
$L__BB0_34:
	mov.u64 	%rd97, $str$3;
	cvta.global.u64 	%rd98, %rd97;
	{ // callseq 31, 0
	.param .b64 param0;
	st.param.b64 	[param0], %rd98;
	.param .b64 param1;
	st.param.b64 	[param1], 0;
	.param .b32 retval0;
	call.uni (retval0), 
	vprintf, 
	(
	param0, 
	param1
	);
	ld.param.b32 	%r179, [retval0];
	} // callseq 31
$L__BB0_35:
	bar.sync 	0;
	setp.lt.s32 	%p24, %r110, 0;
	mov.f64 	%fd503, 0d0000000000000000;
	@%p24 bra 	$L__BB0_47;
	ld.param.u64 	%rd209, [_Z15Householder_gpuPdS_S_S_ii_param_0];
	cvta.to.global.u64 	%rd21, %rd209;
	mul.lo.s32 	%r34, %r109, %r2;
	add.s32 	%r35, %r110, 1;
	setp.lt.u32 	%p25, %r110, 7;
	mov.f64 	%fd503, 0d0000000000000000;
	mov.b32 	%r422, 0;
	@%p25 bra 	$L__BB0_39;
	and.b32  	%r422, %r35, -8;
	neg.s32 	%r420, %r422;
	add.s64 	%rd217, %rd4, 32;
	mov.f64 	%fd503, 0d0000000000000000;
	mov.u32 	%r419, %r34;
$L__BB0_38:
	.pragma "nounroll";
	mul.wide.s32 	%rd99, %r419, 8;
	add.s64 	%rd100, %rd21, %rd99;
	ld.global.f64 	%fd145, [%rd100];
	ld.global.f64 	%fd146, [%rd217+-32];
	mul.f64 	%fd147, %fd145, %fd146;
	div.rn.f64 	%fd148, %fd147, %fd495;
	add.f64 	%fd149, %fd503, %fd148;
	ld.global.f64 	%fd150, [%rd100+8];
	ld.global.f64 	%fd151, [%rd217+-24];
	mul.f64 	%fd152, %fd150, %fd151;
	div.rn.f64 	%fd153, %fd152, %fd495;
	add.f64 	%fd154, %fd149, %fd153;
	ld.global.f64 	%fd155, [%rd100+16];
	ld.global.f64 	%fd156, [%rd217+-16];
	mul.f64 	%fd157, %fd155, %fd156;
	div.rn.f64 	%fd158, %fd157, %fd495;
	add.f64 	%fd159, %fd154, %fd158;
	ld.global.f64 	%fd160, [%rd100+24];
	ld.global.f64 	%fd161, [%rd217+-8];
	mul.f64 	%fd162, %fd160, %fd161;
	div.rn.f64 	%fd163, %fd162, %fd495;
	add.f64 	%fd164, %fd159, %fd163;
	ld.global.f64 	%fd165, [%rd100+32];
	ld.global.f64 	%fd166, [%rd217];
	mul.f64 	%fd167, %fd165, %fd166;
	div.rn.f64 	%fd168, %fd167, %fd495;
	add.f64 	%fd169, %fd164, %fd168;
	ld.global.f64 	%fd170, [%rd100+40];
	ld.global.f64 	%fd171, [%rd217+8];
	mul.f64 	%fd172, %fd170, %fd171;
	div.rn.f64 	%fd173, %fd172, %fd495;
	add.f64 	%fd174, %fd169, %fd173;
	ld.global.f64 	%fd175, [%rd100+48];
	ld.global.f64 	%fd176, [%rd217+16];
	mul.f64 	%fd177, %fd175, %fd176;
	div.rn.f64 	%fd178, %fd177, %fd495;
	add.f64 	%fd179, %fd174, %fd178;
	ld.global.f64 	%fd180, [%rd100+56];
	ld.global.f64 	%fd181, [%rd217+24];
	mul.f64 	%fd182, %fd180, %fd181;
	div.rn.f64 	%fd183, %fd182, %fd495;
	add.f64 	%fd503, %fd179, %fd183;
	add.s32 	%r420, %r420, 8;
	add.s32 	%r419, %r419, 8;
	add.s64 	%rd217, %rd217, 64;
	setp.ne.s32 	%p26, %r420, 0;
	@%p26 bra 	$L__BB0_38;
$L__BB0_39:
	and.b32  	%r43, %r35, 7;
	setp.eq.s32 	%p27, %r43, 0;
	@%p27 bra 	$L__BB0_47;
	setp.lt.u32 	%p28, %r43, 4;
	@%p28 bra 	$L__BB0_42;
	add.s32 	%r183, %r422, %r34;
	mul.wide.s32 	%rd101, %r183, 8;
	add.s64 	%rd102, %rd21, %rd101;
	ld.global.f64 	%fd185, [%rd102];
	mul.wide.u32 	%rd103, %r422, 8;
	add.s64 	%rd104, %rd4, %rd103;
	ld.global.f64 	%fd186, [%rd104];
	mul.f64 	%fd187, %fd185, %fd186;
	div.rn.f64 	%fd188, %fd187, %fd495;
	add.f64 	%fd189, %fd503, %fd188;
	ld.global.f64 	%fd190, [%rd102+8];
	ld.global.f64 	%fd191, [%rd104+8];
	mul.f64 	%fd192, %fd190, %fd191;
	div.rn.f64 	%fd193, %fd192, %fd495;
	add.f64 	%fd194, %fd189, %fd193;
	ld.global.f64 	%fd195, [%rd102+16];
	ld.global.f64 	%fd196, [%rd104+16];
	mul.f64 	%fd197, %fd195, %fd196;
	div.rn.f64 	%fd198, %fd197, %fd495;
	add.f64 	%fd199, %fd194, %fd198;
	ld.global.f64 	%fd200, [%rd102+24];
	ld.global.f64 	%fd201, [%rd104+24];
	mul.f64 	%fd202, %fd200, %fd201;
	div.rn.f64 	%fd203, %fd202, %fd495;
	add.f64 	%fd503, %fd199, %fd203;
	add.s32 	%r422, %r422, 4;
$L__BB0_42:
	and.b32  	%r184, %r35, 3;
	setp.eq.s32 	%p29, %r184, 0;
	@%p29 bra 	$L__BB0_47;
	setp.eq.s32 	%p30, %r184, 1;
	@%p30 bra 	$L__BB0_45;
	add.s32 	%r185, %r422, %r34;
	mul.wide.s32 	%rd105, %r185, 8;
	add.s64 	%rd106, %rd21, %rd105;
	ld.global.f64 	%fd205, [%rd106];
	mul.wide.u32 	%rd107, %r422, 8;
	add.s64 	%rd108, %rd4, %rd107;
	ld.global.f64 	%fd206, [%rd108];
	mul.f64 	%fd207, %fd205, %fd206;
	div.rn.f64 	%fd208, %fd207, %fd495;
	add.f64 	%fd209, %fd503, %fd208;
	ld.global.f64 	%fd210, [%rd106+8];
	ld.global.f64 	%fd211, [%rd108+8];
	mul.f64 	%fd212, %fd210, %fd211;
	div.rn.f64 	%fd213, %fd212, %fd495;
	add.f64 	%fd503, %fd209, %fd213;
	add.s32 	%r422, %r422, 2;
$L__BB0_45:
	and.b32  	%r186, %r110, 1;
	setp.eq.b32 	%p31, %r186, 1;
	@%p31 bra 	$L__BB0_47;
	add.s32 	%r187, %r422, %r34;
	mul.wide.s32 	%rd109, %r187, 8;
	add.s64 	%rd110, %rd21, %rd109;
	ld.global.f64 	%fd214, [%rd110];
	mul.wide.u32 	%rd111, %r422, 8;
	add.s64 	%rd112, %rd4, %rd111;
	ld.global.f64 	%fd215, [%rd112];
	mul.f64 	%fd216, %fd214, %fd215;
	div.rn.f64 	%fd217, %fd216, %fd495;
	add.f64 	%fd503, %fd503, %fd217;
$L__BB0_47:
	setp.gt.s32 	%p32, %r2, %r110;
	selp.f64 	%fd218, 0d3FF0000000000000, %fd503, %p32;
	st.global.f64 	[%rd7], %fd218;
	bar.sync 	0;
	setp.ne.s32 	%p33, %r2, 0;
	@%p33 bra 	$L__BB0_62;
	setp.lt.s32 	%p34, %r109, 1;
	@%p34 bra 	$L__BB0_61;
	setp.lt.u32 	%p35, %r109, 16;
	mov.b32 	%r426, 0;
	@%p35 bra 	$L__BB0_52;
	add.s64 	%rd218, %rd2, 64;
	mov.b32 	%r424, 0;
	add.u64 	%rd113, %SP, 0;
	mov.u64 	%rd115, $str$4;
	and.b32  	%r426, %r109, 2147483632;
$L__BB0_51:
	.pragma "nounroll";
	ld.global.f64 	%fd219, [%rd218+-64];
	cvta.to.local.u64 	%rd114, %rd113;
	st.local.u32 	[%rd114], %r424;
	st.local.f64 	[%rd114+8], %fd219;
	cvta.global.u64 	%rd116, %rd115;
	{ // callseq 32, 0
	.param .b64 param0;
	st.param.b64 	[param0], %rd116;
	.param .b64 param1;
	st.param.b64 	[param1], %rd113;
	.param .b32 retval0;
	call.uni (retval0), 
	vprintf, 
	(
	param0, 
	param1
	);
	ld.param.b32 	%r190, [retval0];
	} // callseq 32
	ld.global.f64 	%fd220, [%rd218+-56];
	add.s32 	%r192, %r424, 1;
	st.local.u32 	[%rd114], %r192;
	st.local.f64 	[%rd114+8], %fd220;
	{ // callseq 33, 0
	.param .b64 param0;
	st.param.b64 	[param0], %rd116;
	.param .b64 param1;
	st.param.b64 	[param1], %rd113;
	.param .b32 retval0;
	call.uni (retval0), 
	vprintf, 
	(
	param0, 
	param1
	);
	ld.param.b32 	%r193, [retval0];
	} // callseq 33
	ld.global.f64 	%fd221, [%rd218+-48];
	add.s32 	%r195, %r424, 2;
	st.local.u32 	[%rd114], %r195;
	st.local.f64 	[%rd114+8], %fd221;
	{ // callseq 34, 0
	.param .b64 param0;
	st.param.b64 	[param0], %rd116;
	.param .b64 param1;
	st.param.b64 	[param1], %rd113;
	.param .b32 retval0;
	call.uni (retval0), 
	vprintf, 
	(
	param0, 
	param1
	);
	ld.param.b32 	%r196, [retval0];
	} // callseq 34
	ld.global.f64 	%fd222, [%rd218+-40];
	add.s32 	%r198, %r424, 3;
	st.local.u32 	[%rd114], %r198;
	st.local.f64 	[%rd114+8], %fd222;
	{ // callseq 35, 0
	.param .b64 param0;
	st.param.b64 	[param0], %rd116;
	.param .b64 param1;
	st.param.b64 	[param1], %rd113;
	.param .b32 retval0;
	call.uni (retval0), 
	vprintf, 
	(
	param0, 
	param1
	);
	ld.param.b32 	%r199, [retval0];
	} // callseq 35
	ld.global.f64 	%fd223, [%rd218+-32];
	add.s32 	%r201, %r424, 4;
	st.local.u32 	[%rd114], %r201;
	st.local.f64 	[%rd114+8], %fd223;
	{ // callseq 36, 0
	.param .b64 param0;
	st.param.b64 	[param0], %rd116;
	.param .b64 param1;
	st.param.b64 	[param1], %rd113;
	.param .b32 retval0;
	call.uni (retval0), 
	vprintf, 
	(
	param0, 
	param1
	);
	ld.param.b32 	%r202, [retval0];
	} // callseq 36
	ld.global.f64 	%fd224, [%rd218+-24];
	add.s32 	%r204, %r424, 5;
	st.local.u32 	[%rd114], %r204;
	st.local.f64 	[%rd114+8], %fd224;
	{ // callseq 37, 0
	.param .b64 param0;
	st.param.b64 	[param0], %rd116;
	.param .b64 param1;
	st.param.b64 	[param1], %rd113;
	.param .b32 retval0;
	call.uni (retval0), 
	vprintf, 
	(
	param0, 
	param1
	);
	ld.param.b32 	%r205, [retval0];
	} // callseq 37
	ld.global.f64 	%fd225, [%rd218+-16];
	add.s32 	%r207, %r424, 6;
	st.local.u32 	[%rd114], %r207;
	st.local.f64 	[%rd114+8], %fd225;
	{ // callseq 38, 0
	.param .b64 param0;
	st.param.b64 	[param0], %rd116;
	.param .b64 param1;
	st.param.b64 	[param1], %rd113;
	.param .b32 retval0;
	call.uni (retval0), 
	vprintf, 
	(
	param0, 
	param1
	);
	ld.param.b32 	%r208, [retval0];
	} // callseq 38
	ld.global.f64 	%fd226, [%rd218+-8];
	add.s32 	%r210, %r424, 7;
	st.local.u32 	[%rd114], %r210;
	st.local.f64 	[%rd114+8], %fd226;
	{ // callseq 39, 0
	.param .b64 param0;
	st.param.b64 	[param0], %rd116;
	.param .b64 param1;
	st.param.b64 	[param1], %rd113;
	.param .b32 retval0;
	call.uni (retval0), 
	vprintf, 
	(
	param0, 
	param1
	);
	ld.param.b32 	%r211, [retval0];
	} // callseq 39
	ld.global.f64 	%fd227, [%rd218];
	add.s32 	%r213, %r424, 8;
	st.local.u32 	[%rd114], %r213;
	st.local.f64 	[%rd114+8], %fd227;
	{ // callseq 40, 0
	.param .b64 param0;
	st.param.b64 	[param0], %rd116;
	.param .b64 param1;
	st.param.b64 	[param1], %rd113;
	.param .b32 retval0;
	call.uni (retval0), 
	vprintf, 
	(
	param0, 
	param1
	);
	ld.param.b32 	%r214, [retval0];
	} // callseq 40
	ld.global.f64 	%fd228, [%rd218+8];
	add.s32 	%r216, %r424, 9;
	st.local.u32 	[%rd114], %r216;
	st.local.f64 	[%rd114+8], %fd228;
	{ // callseq 41, 0
	.param .b64 param0;
	st.param.b64 	[param0], %rd116;
	.param .b64 param1;
	st.param.b64 	[param1], %rd113;
	.param .b32 retval0;
	call.uni (retval0), 
	vprintf, 
	(
	param0, 
	param1
	);
	ld.param.b32 	%r217, [retval0];
	} // callseq 41
	ld.global.f64 	%fd229, [%rd218+16];
	add.s32 	%r219, %r424, 10;
	st.local.u32 	[%rd114], %r219;
	st.local.f64 	[%rd114+8], %fd229;
	{ // callseq 42, 0
	.param .b64 param0;
	st.param.b64 	[param0], %rd116;
	.param .b64 param1;
	st.param.b64 	[param1], %rd113;
	.param .b32 retval0;
	call.uni (retval0), 
	vprintf, 
	(
	param0, 
	param1
	);
	ld.param.b32 	%r220, [retval0];
	} // callseq 42
	ld.global.f64 	%fd230, [%rd218+24];
	add.s32 	%r222, %r424, 11;
	st.local.u32 	[%rd114], %r222;
	st.local.f64 	[%rd114+8], %fd230;
	{ // callseq 43, 0
	.param .b64 param0;
	st.param.b64 	[param0], %rd116;
	.param .b64 param1;
	st.param.b64 	[param1], %rd113;
	.param .b32 retval0;
	call.uni (retval0), 
	vprintf, 
	(
	param0, 
	param1
	);
	ld.param.b32 	%r223, [retval0];
	} // callseq 43
	ld.global.f64 	%fd231, [%rd218+32];
	add.s32 	%r225, %r424, 12;
	st.local.u32 	[%rd114], %r225;
	st.local.f64 	[%rd114+8], %fd231;
	{ // callseq 44, 0
	.param .b64 param0;
	st.param.b64 	[param0], %rd116;
	.param .b64 param1;
	st.param.b64 	[param1], %rd113;
	.param .b32 retval0;
	call.uni (retval0), 
	vprintf, 
	(
	param0, 
	param1
	);
	ld.param.b32 	%r226, [retval0];
	} // callseq 44
	ld.global.f64 	%fd232, [%rd218+40];
	add.s32 	%r228, %r424, 13;
	st.local.u32 	[%rd114], %r228;
	st.local.f64 	[%rd114+8], %fd232;
	{ // callseq 45, 0
	.param .b64 param0;
	st.param.b64 	[param0], %rd116;
	.param .b64 param1;
	st.param.b64 	[param1], %rd113;
	.param .b32 retval0;
	call.uni (retval0), 
	vprintf, 
	(
	param0, 
	param1
	);
	ld.param.b32 	%r229, [retval0];
	} // callseq 45
	ld.global.f64 	%fd233, [%rd218+48];
	add.s32 	%r231, %r424, 14;
	st.local.u32 	[%rd114], %r231;
	st.local.f64 	[%rd114+8], %fd233;
	{ // callseq 46, 0
	.param .b64 param0;
	st.param.b64 	[param0], %rd116;
	.param .b64 param1;
	st.param.b64 	[param1], %rd113;
	.param .b32 retval0;
	call.uni (retval0), 
	vprintf, 
	(
	param0, 
	param1
	);
	ld.param.b32 	%r232, [retval0];
	} // callseq 46
	ld.global.f64 	%fd234, [%rd218+56];
	add.s32 	%r234, %r424, 15;
	st.local.u32 	[%rd114], %r234;
	st.local.f64 	[%rd114+8], %fd234;
	{ // callseq 47, 0
	.param .b64 param0;
	st.param.b64 	[param0], %rd116;
	.param .b64 param1;
	st.param.b64 	[param1], %rd113;
	.param .b32 retval0;
	call.uni (retval0), 
	vprintf, 
	(
	param0, 
	param1
	);
	ld.param.b32 	%r235, [retval0];
	} // callseq 47
	add.s64 	%rd218, %rd218, 128;
	add.s32 	%r424, %r424, 16;
	setp.ne.s32 	%p36, %r424, %r426;
	@%p36 bra 	$L__BB0_51;
$L__BB0_52:
	and.b32  	%r52, %r109, 15;
	setp.eq.s32 	%p37, %r52, 0;
	@%p37 bra 	$L__BB0_61;
	and.b32  	%r53, %r109, 7;
	setp.lt.u32 	%p38, %r52, 8;
	@%p38 bra 	$L__BB0_55;
	mul.wide.u32 	%rd117, %r426, 8;
	add.s64 	%rd118, %rd2, %rd117;
	ld.global.f64 	%fd235, [%rd118];
	add.u64 	%rd119, %SP, 0;
	add.u64 	%rd120, %SPL, 0;
	st.local.u32 	[%rd120], %r426;
	st.local.f64 	[%rd120+8], %fd235;
	mov.u64 	%rd121, $str$4;
	cvta.global.u64 	%rd122, %rd121;
	{ // callseq 48, 0
	.param .b64 param0;
	st.param.b64 	[param0], %rd122;
	.param .b64 param1;
	st.param.b64 	[param1], %rd119;
	.param .b32 retval0;
	call.uni (retval0), 
	vprintf, 
	(
	param0, 
	param1
	);
	ld.param.b32 	%r237, [retval0];
	} // callseq 48
	add.s32 	%r239, %r426, 1;
	ld.global.f64 	%fd236, [%rd118+8];
	st.local.u32 	[%rd120], %r239;
	st.local.f64 	[%rd120+8], %fd236;
	{ // callseq 49, 0
	.param .b64 param0;
	st.param.b64 	[param0], %rd122;
	.param .b64 param1;
	st.param.b64 	[param1], %rd119;
	.param .b32 retval0;
	call.uni (retval0), 
	vprintf, 
	(
	param0, 
	param1
	);
	ld.param.b32 	%r240, [retval0];
	} // callseq 49
	add.s32 	%r242, %r426, 2;
	ld.global.f64 	%fd237, [%rd118+16];
	st.local.u32 	[%rd120], %r242;
	st.local.f64 	[%rd120+8], %fd237;
	{ // callseq 50, 0
	.param .b64 param0;
	st.param.b64 	[param0], %rd122;
	.param .b64 param1;
	st.param.b64 	[param1], %rd119;
	.param .b32 retval0;
	call.uni (retval0), 
	vprintf, 
	(
	param0, 
	param1
	);
	ld.param.b32 	%r243, [retval0];
	} // callseq 50
	add.s32 	%r245, %r426, 3;
	ld.global.f64 	%fd238, [%rd118+24];
	st.local.u32 	[%rd120], %r245;
	st.local.f64 	[%rd120+8], %fd238;
	{ // callseq 51, 0
	.param .b64 param0;
	st.param.b64 	[param0], %rd122;
	.param .b64 param1;
	st.param.b64 	[param1], %rd119;
	.param .b32 retval0;
	call.uni (retval0), 
	vprintf, 
	(
	param0, 
	param1
	);
	ld.param.b32 	%r246, [retval0];
	} // callseq 51
	add.s32 	%r248, %r426, 4;
	ld.global.f64 	%fd239, [%rd118+32];
	st.local.u32 	[%rd120], %r248;
	st.local.f64 	[%rd120+8], %fd239;
	{ // callseq 52, 0
	.param .b64 param0;
	st.param.b64 	[param0], %rd122;
	.param .b64 param1;
	st.param.b64 	[param1], %rd119;
	.param .b32 retval0;
	call.uni (retval0), 
	vprintf, 
	(
	param0, 
	param1
	);
	ld.param.b32 	%r249, [retval0];
	} // callseq 52
	add.s32 	%r251, %r426, 5;
	ld.global.f64 	%fd240, [%rd118+40];
	st.local.u32 	[%rd120], %r251;
	st.local.f64 	[%rd120+8], %fd240;
	{ // callseq 53, 0
	.param .b64 param0;
	st.param.b64 	[param0], %rd122;
	.param .b64 param1;
	st.param.b64 	[param1], %rd119;
	.param .b32 retval0;
	call.uni (retval0), 
	vprintf, 
	(
	param0, 
	param1
	);
	ld.param.b32 	%r252, [retval0];
	} // callseq 53
	add.s32 	%r254, %r426, 6;
	ld.global.f64 	%fd241, [%rd118+48];
	st.local.u32 	[%rd120], %r254;
	st.local.f64 	[%rd120+8], %fd241;
	{ // callseq 54, 0
	.param .b64 param0;
	st.param.b64 	[param0], %rd122;
	.param .b64 param1;
	st.param.b64 	[param1], %rd119;
	.param .b32 retval0;
	call.uni (retval0), 
	vprintf, 
	(
	param0, 
	param1
	);
	ld.param.b32 	%r255, [retval0];
	} // callseq 54
	add.s32 	%r257, %r426, 7;
	ld.global.f64 	%fd242, [%rd118+56];
	st.local.u32 	[%rd120], %r257;
	st.local.f64 	[%rd120+8], %fd242;
	{ // callseq 55, 0
	.param .b64 param0;
	st.param.b64 	[param0], %rd122;
	.param .b64 param1;
	st.param.b64 	[param1], %rd119;
	.param .b32 retval0;
	call.uni (retval0), 
	vprintf, 
	(
	param0, 
	param1
	);
	ld.param.b32 	%r258, [retval0];
	} // callseq 55
	add.s32 	%r426, %r426, 8;
$L__BB0_55:
	setp.eq.s32 	%p39, %r53, 0;
	@%p39 bra 	$L__BB0_61;
	add.u64 	%rd123, %SP, 0;
	add.u64 	%rd28, %SPL, 0;
	and.b32  	%r56, %r109, 3;
	setp.lt.u32 	%p40, %r53, 4;
	@%p40 bra 	$L__BB0_58;
	mul.wide.u32 	%rd124, %r426, 8;
	add.s64 	%rd125, %rd2, %rd124;
	ld.global.f64 	%fd243, [%rd125];
	st.local.u32 	[%rd28], %r426;
	st.local.f64 	[%rd28+8], %fd243;
	mov.u64 	%rd126, $str$4;
	cvta.global.u64 	%rd127, %rd126;
	{ // callseq 56, 0
	.param .b64 param0;
	st.param.b64 	[param0], %rd127;
	.param .b64 param1;
	st.param.b64 	[param1], %rd123;
	.param .b32 retval0;
	call.uni (retval0), 
	vprintf, 
	(
	param0, 
	param1
	);
	ld.param.b32 	%r260, [retval0];
	} // callseq 56
	add.s32 	%r262, %r426, 1;
	ld.global.f64 	%fd244, [%rd125+8];
	st.local.u32 	[%rd28], %r262;
	st.local.f64 	[%rd28+8], %fd244;
	{ // callseq 57, 0
	.param .b64 param0;
	st.param.b64 	[param0], %rd127;
	.param .b64 param1;
	st.param.b64 	[param1], %rd123;
	.param .b32 retval0;
	call.uni (retval0), 
	vprintf, 
	(
	param0, 
	param1
	);
	ld.param.b32 	%r263, [retval0];
	} // callseq 57
	add.s32 	%r265, %r426, 2;
	ld.global.f64 	%fd245, [%rd125+16];
	st.local.u32 	[%rd28], %r265;
	st.local.f64 	[%rd28+8], %fd245;
	{ // callseq 58, 0
	.param .b64 param0;
	st.param.b64 	[param0], %rd127;
	.param .b64 param1;
	st.param.b64 	[param1], %rd123;
	.param .b32 retval0;
	call.uni (retval0), 
	vprintf, 
	(
	param0, 
	param1
	);
	ld.param.b32 	%r266, [retval0];
	} // callseq 58
	add.s32 	%r268, %r426, 3;
	ld.global.f64 	%fd246, [%rd125+24];
	st.local.u32 	[%rd28], %r268;
	st.local.f64 	[%rd28+8], %fd246;
	{ // callseq 59, 0
	.param .b64 param0;
	st.param.b64 	[param0], %rd127;
	.param .b64 param1;
	st.param.b64 	[param1], %rd123;
	.param .b32 retval0;
	call.uni (retval0), 
	vprintf, 
	(
	param0, 
	param1
	);
	ld.param.b32 	%r269, [retval0];
	} // callseq 59
	add.s32 	%r426, %r426, 4;
$L__BB0_58:
	setp.eq.s32 	%p41, %r56, 0;
	@%p41 bra 	$L__BB0_61;
	mul.wide.u32 	%rd129, %r426, 8;
	add.s64 	%rd219, %rd2, %rd129;
	neg.s32 	%r428, %r56;
	mov.u64 	%rd130, $str$4;
$L__BB0_60:
	.pragma "nounroll";
	ld.global.f64 	%fd247, [%rd219];
	st.local.u32 	[%rd28], %r426;
	st.local.f64 	[%rd28+8], %fd247;
	cvta.global.u64 	%rd131, %rd130;
	{ // callseq 60, 0
	.param .b64 param0;
	st.param.b64 	[param0], %rd131;
	.param .b64 param1;
	st.param.b64 	[param1], %rd123;
	.param .b32 retval0;
	call.uni (retval0), 
	vprintf, 
	(
	param0, 
	param1
	);
	ld.param.b32 	%r271, [retval0];
	} // callseq 60
	add.s32 	%r426, %r426, 1;
	add.s64 	%rd219, %rd219, 8;
	add.s32 	%r428, %r428, 1;
	setp.ne.s32 	%p42, %r428, 0;
	@%p42 bra 	$L__BB0_60;
$L__BB0_61:
	mov.u64 	%rd133, $str$3;
	cvta.global.u64 	%rd134, %rd133;
	{ // callseq 61, 0
	.param .b64 param0;
	st.param.b64 	[param0], %rd134;
	.param .b64 param1;
	st.param.b64 	[param1], 0;
	.param .b32 retval0;
	call.uni (retval0), 
	vprintf, 
	(
	param0, 
	param1
	);
	ld.param.b32 	%r273, [retval0];
	} // callseq 61
$L__BB0_62:
	setp.ne.s32 	%p43, %r3, 0;
	bar.sync 	0;
	mul.wide.s32 	%rd135, %r2, 8;
	add.s64 	%rd136, %rd4, %rd135;
	ld.global.f64 	%fd248, [%rd136];
	ld.global.f64 	%fd249, [%rd7];
	mul.f64 	%fd250, %fd248, %fd249;
	add.f64 	%fd251, %fd495, %fd495;
	div.rn.f64 	%fd252, %fd250, %fd251;
	add.s64 	%rd32, %rd1, %rd135;
	st.global.f64 	[%rd32], %fd252;
	bar.sync 	0;
	@%p43 bra 	$L__BB0_77;
	setp.lt.s32 	%p44, %r110, 0;
	mov.f64 	%fd512, 0d0000000000000000;
	@%p44 bra 	$L__BB0_76;
	add.s32 	%r64, %r110, 1;
	setp.lt.u32 	%p45, %r110, 15;
	mov.f64 	%fd512, 0d0000000000000000;
	mov.b32 	%r432, 0;
	@%p45 bra 	$L__BB0_67;
	and.b32  	%r432, %r64, -16;
	neg.s32 	%r430, %r432;
	add.s64 	%rd220, %rd1, 64;
	mov.f64 	%fd512, 0d0000000000000000;
	add.u64 	%rd137, %SP, 0;
	mov.u64 	%rd139, $str$5;
$L__BB0_66:
	.pragma "nounroll";
	ld.global.f64 	%fd257, [%rd220+-64];
	add.f64 	%fd258, %fd512, %fd257;
	cvta.to.local.u64 	%rd138, %rd137;
	st.local.f64 	[%rd138], %fd257;
	cvta.global.u64 	%rd140, %rd139;
	{ // callseq 62, 0
	.param .b64 param0;
	st.param.b64 	[param0], %rd140;
	.param .b64 param1;
	st.param.b64 	[param1], %rd137;
	.param .b32 retval0;
	call.uni (retval0), 
	vprintf, 
	(
	param0, 
	param1
	);
	ld.param.b32 	%r277, [retval0];
	} // callseq 62
	ld.global.f64 	%fd259, [%rd220+-56];
	add.f64 	%fd260, %fd258, %fd259;
	st.local.f64 	[%rd138], %fd259;
	{ // callseq 63, 0
	.param .b64 param0;
	st.param.b64 	[param0], %rd140;
	.param .b64 param1;
	st.param.b64 	[param1], %rd137;
	.param .b32 retval0;
	call.uni (retval0), 
	vprintf, 
	(
	param0, 
	param1
	);
	ld.param.b32 	%r279, [retval0];
	} // callseq 63
	ld.global.f64 	%fd261, [%rd220+-48];
	add.f64 	%fd262, %fd260, %fd261;
	st.local.f64 	[%rd138], %fd261;
	{ // callseq 64, 0
	.param .b64 param0;
	st.param.b64 	[param0], %rd140;
	.param .b64 param1;
	st.param.b64 	[param1], %rd137;
	.param .b32 retval0;
	call.uni (retval0), 
	vprintf, 
	(
	param0, 
	param1
	);
	ld.param.b32 	%r281, [retval0];
	} // callseq 64
	ld.global.f64 	%fd263, [%rd220+-40];
	add.f64 	%fd264, %fd262, %fd263;
	st.local.f64 	[%rd138], %fd263;
	{ // callseq 65, 0
	.param .b64 param0;
	st.param.b64 	[param0], %rd140;
	.param .b64 param1;
	st.param.b64 	[param1], %rd137;
	.param .b32 retval0;
	call.uni (retval0), 
	vprintf, 
	(
	param0, 
	param1
	);
	ld.param.b32 	%r283, [retval0];
	} // callseq 65
	ld.global.f64 	%fd265, [%rd220+-32];
	add.f64 	%fd266, %fd264, %fd265;
	st.local.f64 	[%rd138], %fd265;
	{ // callseq 66, 0
	.param .b64 param0;
	st.param.b64 	[param0], %rd140;
	.param .b64 param1;
	st.param.b64 	[param1], %rd137;
	.param .b32 retval0;
	call.uni (retval0), 
	vprintf, 
	(
	param0, 
	param1
	);
	ld.param.b32 	%r285, [retval0];
	} // callseq 66
	ld.global.f64 	%fd267, [%rd220+-24];
	add.f64 	%fd268, %fd266, %fd267;
	st.local.f64 	[%rd138], %fd267;
	{ // callseq 67, 0
	.param .b64 param0;
	st.param.b64 	[param0], %rd140;
	.param .b64 param1;
	st.param.b64 	[param1], %rd137;
	.param .b32 retval0;
	call.uni (retval0), 
	vprintf, 
	(
	param0, 
	param1
	);
	ld.param.b32 	%r287, [retval0];
	} // callseq 67
	ld.global.f64 	%fd269, [%rd220+-16];
	add.f64 	%fd270, %fd268, %fd269;
	st.local.f64 	[%rd138], %fd269;
	{ // callseq 68, 0
	.param .b64 param0;
	st.param.b64 	[param0], %rd140;
	.param .b64 param1;
	st.param.b64 	[param1], %rd137;
	.param .b32 retval0;
	call.uni (retval0), 
	vprintf, 
	(
	param0, 
	param1
	);
	ld.param.b32 	%r289, [retval0];
	} // callseq 68
	ld.global.f64 	%fd271, [%rd220+-8];
	add.f64 	%fd272, %fd270, %fd271;
	st.local.f64 	[%rd138], %fd271;
	{ // callseq 69, 0
	.param .b64 param0;
	st.param.b64 	[param0], %rd140;
	.param .b64 param1;
	st.param.b64 	[param1], %rd137;
	.param .b32 retval0;
	call.uni (retval0), 
	vprintf, 
	(
	param0, 
	param1
	);
	ld.param.b32 	%r291, [retval0];
	} // callseq 69
	ld.global.f64 	%fd273, [%rd220];
	add.f64 	%fd274, %fd272, %fd273;
	st.local.f64 	[%rd138], %fd273;
	{ // callseq 70, 0
	.param .b64 param0;
	st.param.b64 	[param0], %rd140;
	.param .b64 param1;
	st.param.b64 	[param1], %rd137;
	.param .b32 retval0;
	call.uni (retval0), 
	vprintf, 
	(
	param0, 
	param1
	);
	ld.param.b32 	%r293, [retval0];
	} // callseq 70
	ld.global.f64 	%fd275, [%rd220+8];
	add.f64 	%fd276, %fd274, %fd275;
	st.local.f64 	[%rd138], %fd275;
	{ // callseq 71, 0
	.param .b64 param0;
	st.param.b64 	[param0], %rd140;
	.param .b64 param1;
	st.param.b64 	[param1], %rd137;
	.param .b32 retval0;
	call.uni (retval0), 
	vprintf, 
	(
	param0, 
	param1
	);
	ld.param.b32 	%r295, [retval0];
	} // callseq 71
	ld.global.f64 	%fd277, [%rd220+16];
	add.f64 	%fd278, %fd276, %fd277;
	st.local.f64 	[%rd138], %fd277;
	{ // callseq 72, 0
	.param .b64 param0;
	st.param.b64 	[param0], %rd140;
	.param .b64 param1;
	st.param.b64 	[param1], %rd137;
	.param .b32 retval0;
	call.uni (retval0), 
	vprintf, 
	(
	param0, 
	param1
	);
	ld.param.b32 	%r297, [retval0];
	} // callseq 72
	ld.global.f64 	%fd279, [%rd220+24];
	add.f64 	%fd280, %fd278, %fd279;
	st.local.f64 	[%rd138], %fd279;
	{ // callseq 73, 0
	.param .b64 param0;
	st.param.b64 	[param0], %rd140;
	.param .b64 param1;
	st.param.b64 	[param1], %rd137;
	.param .b32 retval0;
	call.uni (retval0), 
	vprintf, 
	(
	param0, 
	param1
	);
	ld.param.b32 	%r299, [retval0];
	} // callseq 73
	ld.global.f64 	%fd281, [%rd220+32];
	add.f64 	%fd282, %fd280, %fd281;
	st.local.f64 	[%rd138], %fd281;
	{ // callseq 74, 0
	.param .b64 param0;
	st.param.b64 	[param0], %rd140;
	.param .b64 param1;
	st.param.b64 	[param1], %rd137;
	.param .b32 retval0;
	call.uni (retval0), 
	vprintf, 
	(
	param0, 
	param1
	);
	ld.param.b32 	%r301, [retval0];
	} // callseq 74
	ld.global.f64 	%fd283, [%rd220+40];
	add.f64 	%fd284, %fd282, %fd283;
	st.local.f64 	[%rd138], %fd283;
	{ // callseq 75, 0
	.param .b64 param0;
	st.param.b64 	[param0], %rd140;
	.param .b64 param1;
	st.param.b64 	[param1], %rd137;
	.param .b32 retval0;
	call.uni (retval0), 
	vprintf, 
	(
	param0, 
	param1
	);
	ld.param.b32 	%r303, [retval0];
	} // callseq 75
	ld.global.f64 	%fd285, [%rd220+48];
	add.f64 	%fd286, %fd284, %fd285;
	st.local.f64 	[%rd138], %fd285;
	{ // callseq 76, 0
	.param .b64 param0;
	st.param.b64 	[param0], %rd140;
	.param .b64 param1;
	st.param.b64 	[param1], %rd137;
	.param .b32 retval0;
	call.uni (retval0), 
	vprintf, 
	(
	param0, 
	param1
	);
	ld.param.b32 	%r305, [retval0];
	} // callseq 76
	ld.global.f64 	%fd287, [%rd220+56];
	add.f64 	%fd512, %fd286, %fd287;
	st.local.f64 	[%rd138], %fd287;
	{ // callseq 77, 0
	.param .b64 param0;
	st.param.b64 	[param0], %rd140;
	.param .b64 param1;
	st.param.b64 	[param1], %rd137;
	.param .b32 retval0;
	call.uni (retval0), 
	vprintf, 
	(
	param0, 
	param1
	);
	ld.param.b32 	%r307, [retval0];
	} // callseq 77
	add.s32 	%r430, %r430, 16;
	add.s64 	%rd220, %rd220, 128;
	setp.ne.s32 	%p46, %r430, 0;
	@%p46 bra 	$L__BB0_66;
$L__BB0_67:
	and.b32  	%r70, %r64, 15;
	setp.eq.s32 	%p47, %r70, 0;
	@%p47 bra 	$L__BB0_76;
	add.u64 	%rd141, %SP, 0;
	add.u64 	%rd36, %SPL, 0;
	and.b32  	%r71, %r64, 7;
	setp.lt.u32 	%p48, %r70, 8;
	@%p48 bra 	$L__BB0_70;
	mul.wide.u32 	%rd142, %r432, 8;
	add.s64 	%rd143, %rd1, %rd142;
	ld.global.f64 	%fd289, [%rd143];
	add.f64 	%fd290, %fd512, %fd289;
	st.local.f64 	[%rd36], %fd289;
	mov.u64 	%rd144, $str$5;
	cvta.global.u64 	%rd145, %rd144;
	{ // callseq 78, 0
	.param .b64 param0;
	st.param.b64 	[param0], %rd145;
	.param .b64 param1;
	st.param.b64 	[param1], %rd141;
	.param .b32 retval0;
	call.uni (retval0), 
	vprintf, 
	(
	param0, 
	param1
	);
	ld.param.b32 	%r309, [retval0];
	} // callseq 78
	ld.global.f64 	%fd291, [%rd143+8];
	add.f64 	%fd292, %fd290, %fd291;
	st.local.f64 	[%rd36], %fd291;
	{ // callseq 79, 0
	.param .b64 param0;
	st.param.b64 	[param0], %rd145;
	.param .b64 param1;
	st.param.b64 	[param1], %rd141;
	.param .b32 retval0;
	call.uni (retval0), 
	vprintf, 
	(
	param0, 
	param1
	);
	ld.param.b32 	%r311, [retval0];
	} // callseq 79
	ld.global.f64 	%fd293, [%rd143+16];
	add.f64 	%fd294, %fd292, %fd293;
	st.local.f64 	[%rd36], %fd293;
	{ // callseq 80, 0
	.param .b64 param0;
	st.param.b64 	[param0], %rd145;
	.param .b64 param1;
	st.param.b64 	[param1], %rd141;
	.param .b32 retval0;
	call.uni (retval0), 
	vprintf, 
	(
	param0, 
	param1
	);
	ld.param.b32 	%r313, [retval0];
	} // callseq 80
	ld.global.f64 	%fd295, [%rd143+24];
	add.f64 	%fd296, %fd294, %fd295;
	st.local.f64 	[%rd36], %fd295;
	{ // callseq 81, 0
	.param .b64 param0;
	st.param.b64 	[param0], %rd145;
	.param .b64 param1;
	st.param.b64 	[param1], %rd141;
	.param .b32 retval0;
	call.uni (retval0), 
	vprintf, 
	(
	param0, 
	param1
	);
	ld.param.b32 	%r315, [retval0];
	} // callseq 81
	ld.global.f64 	%fd297, [%rd143+32];
	add.f64 	%fd298, %fd296, %fd297;
	st.local.f64 	[%rd36], %fd297;
	{ // callseq 82, 0
	.param .b64 param0;
	st.param.b64 	[param0], %rd145;
	.param .b64 param1;
	st.param.b64 	[param1], %rd141;
	.param .b32 retval0;
	call.uni (retval0), 
	vprintf, 
	(
	param0, 
	param1
	);
	ld.param.b32 	%r317, [retval0];
	} // callseq 82
	ld.global.f64 	%fd299, [%rd143+40];
	add.f64 	%fd300, %fd298, %fd299;
	st.local.f64 	[%rd36], %fd299;
	{ // callseq 83, 0
	.param .b64 param0;
	st.param.b64 	[param0], %rd145;
	.param .b64 param1;
	st.param.b64 	[param1], %rd141;
	.param .b32 retval0;
	call.uni (retval0), 
	vprintf, 
	(
	param0, 
	param1
	);
	ld.param.b32 	%r319, [retval0];
	} // callseq 83
	ld.global.f64 	%fd301, [%rd143+48];
	add.f64 	%fd302, %fd300, %fd301;
	st.local.f64 	[%rd36], %fd301;
	{ // callseq 84, 0
	.param .b64 param0;
	st.param.b64 	[param0], %rd145;
	.param .b64 param1;
	st.param.b64 	[param1], %rd141;
	.param .b32 retval0;
	call.uni (retval0), 
	vprintf, 
	(
	param0, 
	param1
	);
	ld.param.b32 	%r321, [retval0];
	} // callseq 84
	ld.global.f64 	%fd303, [%rd143+56];
	add.f64 	%fd512, %fd302, %fd303;
	st.local.f64 	[%rd36], %fd303;
	{ // callseq 85, 0
	.param .b64 param0;
	st.param.b64 	[param0], %rd145;
	.param .b64 param1;
	st.param.b64 	[param1], %rd141;
	.param .b32 retval0;
	call.uni (retval0), 
	vprintf, 
	(
	param0, 
	param1
	);
	ld.param.b32 	%r323, [retval0];
	} // callseq 85
	add.s32 	%r432, %r432, 8;
$L__BB0_70:
	setp.eq.s32 	%p49, %r71, 0;
	@%p49 bra 	$L__BB0_76;
	and.b32  	%r74, %r64, 3;
	setp.lt.u32 	%p50, %r71, 4;
	@%p50 bra 	$L__BB0_73;
	mul.wide.u32 	%rd147, %r432, 8;
	add.s64 	%rd148, %rd1, %rd147;
	ld.global.f64 	%fd305, [%rd148];
	add.f64 	%fd306, %fd512, %fd305;
	st.local.f64 	[%rd36], %fd305;
	mov.u64 	%rd149, $str$5;
	cvta.global.u64 	%rd150, %rd149;
	{ // callseq 86, 0
	.param .b64 param0;
	st.param.b64 	[param0], %rd150;
	.param .b64 param1;
	st.param.b64 	[param1], %rd141;
	.param .b32 retval0;
	call.uni (retval0), 
	vprintf, 
	(
	param0, 
	param1
	);
	ld.param.b32 	%r325, [retval0];
	} // callseq 86
	ld.global.f64 	%fd307, [%rd148+8];
	add.f64 	%fd308, %fd306, %fd307;
	st.local.f64 	[%rd36], %fd307;
	{ // callseq 87, 0
	.param .b64 param0;
	st.param.b64 	[param0], %rd150;
	.param .b64 param1;
	st.param.b64 	[param1], %rd141;
	.param .b32 retval0;
	call.uni (retval0), 
	vprintf, 
	(
	param0, 
	param1
	);
	ld.param.b32 	%r327, [retval0];
	} // callseq 87
	ld.global.f64 	%fd309, [%rd148+16];
	add.f64 	%fd310, %fd308, %fd309;
	st.local.f64 	[%rd36], %fd309;
	{ // callseq 88, 0
	.param .b64 param0;
	st.param.b64 	[param0], %rd150;
	.param .b64 param1;
	st.param.b64 	[param1], %rd141;
	.param .b32 retval0;
	call.uni (retval0), 
	vprintf, 
	(
	param0, 
	param1
	);
	ld.param.b32 	%r329, [retval0];
	} // callseq 88
	ld.global.f64 	%fd311, [%rd148+24];
	add.f64 	%fd512, %fd310, %fd311;
	st.local.f64 	[%rd36], %fd311;
	{ // callseq 89, 0
	.param .b64 param0;
	st.param.b64 	[param0], %rd150;
	.param .b64 param1;
	st.param.b64 	[param1], %rd141;
	.param .b32 retval0;
	call.uni (retval0), 
	vprintf, 
	(
	param0, 
	param1
	);
	ld.param.b32 	%r331, [retval0];
	} // callseq 89
	add.s32 	%r432, %r432, 4;
$L__BB0_73:
	setp.eq.s32 	%p51, %r74, 0;
	@%p51 bra 	$L__BB0_76;
	mul.wide.u32 	%rd152, %r432, 8;
	add.s64 	%rd221, %rd1, %rd152;
	neg.s32 	%r434, %r74;
	mov.u64 	%rd153, $str$5;
$L__BB0_75:
	.pragma "nounroll";
	ld.global.f64 	%fd312, [%rd221];
	add.f64 	%fd512, %fd512, %fd312;
	st.local.f64 	[%rd36], %fd312;
	cvta.global.u64 	%rd154, %rd153;
	{ // callseq 90, 0
	.param .b64 param0;
	st.param.b64 	[param0], %rd154;
	.param .b64 param1;
	st.param.b64 	[param1], %rd141;
	.param .b32 retval0;
	call.uni (retval0), 
	vprintf, 
	(
	param0, 
	param1
	);
	ld.param.b32 	%r333, [retval0];
	} // callseq 90
	add.s64 	%rd221, %rd221, 8;
	add.s32 	%r434, %r434, 1;
	setp.ne.s32 	%p52, %r434, 0;
	@%p52 bra 	$L__BB0_75;
$L__BB0_76:
	st.global.f64 	[%rd1], %fd512;
	add.u64 	%rd156, %SP, 0;
	add.u64 	%rd157, %SPL, 0;
	st.local.f64 	[%rd157], %fd512;
	st.local.u32 	[%rd157+8], %r110;
	mov.u64 	%rd158, $str$6;
	cvta.global.u64 	%rd159, %rd158;
	{ // callseq 91, 0
	.param .b64 param0;
	st.param.b64 	[param0], %rd159;
	.param .b64 param1;
	st.param.b64 	[param1], %rd156;
	.param .b32 retval0;
	call.uni (retval0), 
	vprintf, 
	(
	param0, 
	param1
	);
	ld.param.b32 	%r335, [retval0];
	} // callseq 91
$L__BB0_77:
	setp.ne.s32 	%p53, %r2, 0;
	ld.global.f64 	%fd313, [%rd1];
	bar.sync 	0;
	ld.global.f64 	%fd314, [%rd7];
	mul.wide.s32 	%rd160, %r2, 8;
	add.s64 	%rd161, %rd4, %rd160;
	ld.global.f64 	%fd315, [%rd161];
	mul.f64 	%fd316, %fd313, %fd315;
	sub.f64 	%fd317, %fd314, %fd316;
	st.global.f64 	[%rd32], %fd317;
	bar.sync 	0;
	@%p53 bra 	$L__BB0_92;
	mov.u64 	%rd162, $str$7;
	cvta.global.u64 	%rd163, %rd162;
	{ // callseq 92, 0
	.param .b64 param0;
	st.param.b64 	[param0], %rd163;
	.param .b64 param1;
	st.param.b64 	[param1], 0;
	.param .b32 retval0;
	call.uni (retval0), 
	vprintf, 
	(
	param0, 
	param1
	);
	ld.param.b32 	%r337, [retval0];
	} // callseq 92
	setp.lt.s32 	%p54, %r109, 1;
	@%p54 bra 	$L__BB0_91;
	setp.lt.u32 	%p55, %r109, 16;
	mov.b32 	%r437, 0;
	@%p55 bra 	$L__BB0_82;
	and.b32  	%r437, %r109, 2147483632;
	neg.s32 	%r435, %r437;
	add.s64 	%rd222, %rd1, 64;
	add.u64 	%rd164, %SP, 0;
	mov.u64 	%rd166, $str$2;
$L__BB0_81:
	.pragma "nounroll";
	ld.global.f64 	%fd318, [%rd222+-64];
	cvta.to.local.u64 	%rd165, %rd164;
	st.local.f64 	[%rd165], %fd318;
	cvta.global.u64 	%rd167, %rd166;
	{ // callseq 93, 0
	.param .b64 param0;
	st.param.b64 	[param0], %rd167;
	.param .b64 param1;
	st.param.b64 	[param1], %rd164;
	.param .b32 retval0;
	call.uni (retval0), 
	vprintf, 
	(
	param0, 
	param1
	);
	ld.param.b32 	%r341, [retval0];
	} // callseq 93
	ld.global.f64 	%fd319, [%rd222+-56];
	st.local.f64 	[%rd165], %fd319;
	{ // callseq 94, 0
	.param .b64 param0;
	st.param.b64 	[param0], %rd167;
	.param .b64 param1;
	st.param.b64 	[param1], %rd164;
	.param .b32 retval0;
	call.uni (retval0), 
	vprintf, 
	(
	param0, 
	param1
	);
	ld.param.b32 	%r343, [retval0];
	} // callseq 94
	ld.global.f64 	%fd320, [%rd222+-48];
	st.local.f64 	[%rd165], %fd320;
	{ // callseq 95, 0
	.param .b64 param0;
	st.param.b64 	[param0], %rd167;
	.param .b64 param1;
	st.param.b64 	[param1], %rd164;
	.param .b32 retval0;
	call.uni (retval0), 
	vprintf, 
	(
	param0, 
	param1
	);
	ld.param.b32 	%r345, [retval0];
	} // callseq 95
	ld.global.f64 	%fd321, [%rd222+-40];
	st.local.f64 	[%rd165], %fd321;
	{ // callseq 96, 0
	.param .b64 param0;
	st.param.b64 	[param0], %rd167;
	.param .b64 param1;
	st.param.b64 	[param1], %rd164;
	.param .b32 retval0;
	call.uni (retval0), 
	vprintf, 
	(
	param0, 
	param1
	);
	ld.param.b32 	%r347, [retval0];
	} // callseq 96
	ld.global.f64 	%fd322, [%rd222+-32];
	st.local.f64 	[%rd165], %fd322;
	{ // callseq 97, 0
	.param .b64 param0;
	st.param.b64 	[param0], %rd167;
	.param .b64 param1;
	st.param.b64 	[param1], %rd164;
	.param .b32 retval0;
	call.uni (retval0), 
	vprintf, 
	(
	param0, 
	param1
	);
	ld.param.b32 	%r349, [retval0];
	} // callseq 97
	ld.global.f64 	%fd323, [%rd222+-24];
	st.local.f64 	[%rd165], %fd323;
	{ // callseq 98, 0
	.param .b64 param0;
	st.param.b64 	[param0], %rd167;
	.param .b64 param1;
	st.param.b64 	[param1], %rd164;
	.param .b32 retval0;
	call.uni (retval0), 
	vprintf, 
	(
	param0, 
	param1
	);
	ld.param.b32 	%r351, [retval0];
	} // callseq 98
	ld.global.f64 	%fd324, [%rd222+-16];
	st.local.f64 	[%rd165], %fd324;
	{ // callseq 99, 0
	.param .b64 param0;
	st.param.b64 	[param0], %rd167;
	.param .b64 param1;
	st.param.b64 	[param1], %rd164;
	.param .b32 retval0;
	call.uni (retval0), 
	vprintf, 
	(
	param0, 
	param1
	);
	ld.param.b32 	%r353, [retval0];
	} // callseq 99
	ld.global.f64 	%fd325, [%rd222+-8];
	st.local.f64 	[%rd165], %fd325;
	{ // callseq 100, 0
	.param .b64 param0;
	st.param.b64 	[param0], %rd167;
	.param .b64 param1;
	st.param.b64 	[param1], %rd164;
	.param .b32 retval0;
	call.uni (retval0), 
	vprintf, 
	(
	param0, 
	param1
	);
	ld.param.b32 	%r355, [retval0];
	} // callseq 100
	ld.global.f64 	%fd326, [%rd222];
	st.local.f64 	[%rd165], %fd326;
	{ // callseq 101, 0
	.param .b64 param0;
	st.param.b64 	[param0], %rd167;
	.param .b64 param1;
	st.param.b64 	[param1], %rd164;
	.param .b32 retval0;
	call.uni (retval0), 
	vprintf, 
	(
	param0, 
	param1
	);
	ld.param.b32 	%r357, [retval0];
	} // callseq 101
	ld.global.f64 	%fd327, [%rd222+8];
	st.local.f64 	[%rd165], %fd327;
	{ // callseq 102, 0
	.param .b64 param0;
	st.param.b64 	[param0], %rd167;
	.param .b64 param1;
	st.param.b64 	[param1], %rd164;
	.param .b32 retval0;
	call.uni (retval0), 
	vprintf, 
	(
	param0, 
	param1
	);
	ld.param.b32 	%r359, [retval0];
	} // callseq 102
	ld.global.f64 	%fd328, [%rd222+16];
	st.local.f64 	[%rd165], %fd328;
	{ // callseq 103, 0
	.param .b64 param0;
	st.param.b64 	[param0], %rd167;
	.param .b64 param1;
	st.param.b64 	[param1], %rd164;
	.param .b32 retval0;
	call.uni (retval0), 
	vprintf, 
	(
	param0, 
	param1
	);
	ld.param.b32 	%r361, [retval0];
	} // callseq 103
	ld.global.f64 	%fd329, [%rd222+24];
	st.local.f64 	[%rd165], %fd329;
	{ // callseq 104, 0
	.param .b64 param0;
	st.param.b64 	[param0], %rd167;
	.param .b64 param1;
	st.param.b64 	[param1], %rd164;
	.param .b32 retval0;
	call.uni (retval0), 
	vprintf, 
	(
	param0, 
	param1
	);
	ld.param.b32 	%r363, [retval0];
	} // callseq 104
	ld.global.f64 	%fd330, [%rd222+32];
	st.local.f64 	[%rd165], %fd330;
	{ // callseq 105, 0
	.param .b64 param0;
	st.param.b64 	[param0], %rd167;
	.param .b64 param1;
	st.param.b64 	[param1], %rd164;
	.param .b32 retval0;
	call.uni (retval0), 
	vprintf, 
	(
	param0, 
	param1
	);
	ld.param.b32 	%r365, [retval0];
	} // callseq 105
	ld.global.f64 	%fd331, [%rd222+40];
	st.local.f64 	[%rd165], %fd331;
	{ // callseq 106, 0
	.param .b64 param0;
	st.param.b64 	[param0], %rd167;
	.param .b64 param1;
	st.param.b64 	[param1], %rd164;
	.param .b32 retval0;
	call.uni (retval0), 
	vprintf, 
	(
	param0, 
	param1
	);
	ld.param.b32 	%r367, [retval0];
	} // callseq 106
	ld.global.f64 	%fd332, [%rd222+48];
	st.local.f64 	[%rd165], %fd332;
	{ // callseq 107, 0
	.param .b64 param0;
	st.param.b64 	[param0], %rd167;
	.param .b64 param1;
	st.param.b64 	[param1], %rd164;
	.param .b32 retval0;
	call.uni (retval0), 
	vprintf, 
	(
	param0, 
	param1
	);
	ld.param.b32 	%r369, [retval0];
	} // callseq 107
	ld.global.f64 	%fd333, [%rd222+56];
	st.local.f64 	[%rd165], %fd333;
	{ // callseq 108, 0
	.param .b64 param0;
	st.param.b64 	[param0], %rd167;
	.param .b64 param1;
	st.param.b64 	[param1], %rd164;
	.param .b32 retval0;
	call.uni (retval0), 
	vprintf, 
	(
	param0, 
	param1
	);
	ld.param.b32 	%r371, [retval0];
	} // callseq 108
	add.s32 	%r435, %r435, 16;
	add.s64 	%rd222, %rd222, 128;
	setp.ne.s32 	%p56, %r435, 0;
	@%p56 bra 	$L__BB0_81;
$L__BB0_82:
	and.b32  	%r85, %r109, 15;
	setp.eq.s32 	%p57, %r85, 0;
	@%p57 bra 	$L__BB0_91;
	add.u64 	%rd168, %SP, 0;
	add.u64 	%rd43, %SPL, 0;
	and.b32  	%r86, %r109, 7;
	setp.lt.u32 	%p58, %r85, 8;
	@%p58 bra 	$L__BB0_85;
	mul.wide.u32 	%rd169, %r437, 8;
	add.s64 	%rd170, %rd1, %rd169;
	ld.global.f64 	%fd334, [%rd170];
	st.local.f64 	[%rd43], %fd334;
	mov.u64 	%rd171, $str$2;
	cvta.global.u64 	%rd172, %rd171;
	{ // callseq 109, 0
	.param .b64 param0;
	st.param.b64 	[param0], %rd172;
	.param .b64 param1;
	st.param.b64 	[param1], %rd168;
	.param .b32 retval0;
	call.uni (retval0), 
	vprintf, 
	(
	param0, 
	param1
	);
	ld.param.b32 	%r373, [retval0];
	} // callseq 109
	ld.global.f64 	%fd335, [%rd170+8];
	st.local.f64 	[%rd43], %fd335;
	{ // callseq 110, 0
	.param .b64 param0;
	st.param.b64 	[param0], %rd172;
	.param .b64 param1;
	st.param.b64 	[param1], %rd168;
	.param .b32 retval0;
	call.uni (retval0), 
	vprintf, 
	(
	param0, 
	param1
	);
	ld.param.b32 	%r375, [retval0];
	} // callseq 110
	ld.global.f64 	%fd336, [%rd170+16];
	st.local.f64 	[%rd43], %fd336;
	{ // callseq 111, 0
	.param .b64 param0;
	st.param.b64 	[param0], %rd172;
	.param .b64 param1;
	st.param.b64 	[param1], %rd168;
	.param .b32 retval0;
	call.uni (retval0), 
	vprintf, 
	(
	param0, 
	param1
	);
	ld.param.b32 	%r377, [retval0];
	} // callseq 111
	ld.global.f64 	%fd337, [%rd170+24];
	st.local.f64 	[%rd43], %fd337;
	{ // callseq 112, 0
	.param .b64 param0;
	st.param.b64 	[param0], %rd172;
	.param .b64 param1;
	st.param.b64 	[param1], %rd168;
	.param .b32 retval0;
	call.uni (retval0), 
	vprintf, 
	(
	param0, 
	param1
	);
	ld.param.b32 	%r379, [retval0];
	} // callseq 112
	ld.global.f64 	%fd338, [%rd170+32];
	st.local.f64 	[%rd43], %fd338;
	{ // callseq 113, 0
	.param .b64 param0;
	st.param.b64 	[param0], %rd172;
	.param .b64 param1;
	st.param.b64 	[param1], %rd168;
	.param .b32 retval0;
	call.uni (retval0), 
	vprintf, 
	(
	param0, 
	param1
	);
	ld.param.b32 	%r381, [retval0];
	} // callseq 113
	ld.global.f64 	%fd339, [%rd170+40];
	st.local.f64 	[%rd43], %fd339;
	{ // callseq 114, 0
	.param .b64 param0;
	st.param.b64 	[param0], %rd172;
	.param .b64 param1;
	st.param.b64 	[param1], %rd168;
	.param .b32 retval0;
	call.uni (retval0), 
	vprintf, 
	(
	param0, 
	param1
	);
	ld.param.b32 	%r383, [retval0];
	} // callseq 114
	ld.global.f64 	%fd340, [%rd170+48];
	st.local.f64 	[%rd43], %fd340;
	{ // callseq 115, 0
	.param .b64 param0;
	st.param.b64 	[param0], %rd172;
	.param .b64 param1;
	st.param.b64 	[param1], %rd168;
	.param .b32 retval0;
	call.uni (retval0), 
	vprintf, 
	(
	param0, 
	param1
	);
	ld.param.b32 	%r385, [retval0];
	} // callseq 115
	ld.global.f64 	%fd341, [%rd170+56];
	st.local.f64 	[%rd43], %fd341;
	{ // callseq 116, 0
	.param .b64 param0;
	st.param.b64 	[param0], %rd172;
	.param .b64 param1;
	st.param.b64 	[param1], %rd168;
	.param .b32 retval0;
	call.uni (retval0), 
	vprintf, 
	(
	param0, 
	param1
	);
	ld.param.b32 	%r387, [retval0];
	} // callseq 116
	add.s32 	%r437, %r437, 8;
$L__BB0_85:
	setp.eq.s32 	%p59, %r86, 0;
	@%p59 bra 	$L__BB0_91;
	and.b32  	%r89, %r109, 3;
	setp.lt.u32 	%p60, %r86, 4;
	@%p60 bra 	$L__BB0_88;
	mul.wide.u32 	%rd174, %r437, 8;
	add.s64 	%rd175, %rd1, %rd174;
	ld.global.f64 	%fd342, [%rd175];
	st.local.f64 	[%rd43], %fd342;
	mov.u64 	%rd176, $str$2;
	cvta.global.u64 	%rd177, %rd176;
	{ // callseq 117, 0
	.param .b64 param0;
	st.param.b64 	[param0], %rd177;
	.param .b64 param1;
	st.param.b64 	[param1], %rd168;
	.param .b32 retval0;
	call.uni (retval0), 
	vprintf, 
	(
	param0, 
	param1
	);
	ld.param.b32 	%r389, [retval0];
	} // callseq 117
	ld.global.f64 	%fd343, [%rd175+8];
	st.local.f64 	[%rd43], %fd343;
	{ // callseq 118, 0
	.param .b64 param0;
	st.param.b64 	[param0], %rd177;
	.param .b64 param1;
	st.param.b64 	[param1], %rd168;
	.param .b32 retval0;
	call.uni (retval0), 
	vprintf, 
	(
	param0, 
	param1
	);
	ld.param.b32 	%r391, [retval0];
	} // callseq 118
	ld.global.f64 	%fd344, [%rd175+16];
	st.local.f64 	[%rd43], %fd344;
	{ // callseq 119, 0
	.param .b64 param0;
	st.param.b64 	[param0], %rd177;
	.param .b64 param1;
	st.param.b64 	[param1], %rd168;
	.param .b32 retval0;
	call.uni (retval0), 
	vprintf, 
	(
	param0, 
	param1
	);
	ld.param.b32 	%r393, [retval0];
	} // callseq 119
	ld.global.f64 	%fd345, [%rd175+24];
	st.local.f64 	[%rd43], %fd345;
	{ // callseq 120, 0
	.param .b64 param0;
	st.param.b64 	[param0], %rd177;
	.param .b64 param1;
	st.param.b64 	[param1], %rd168;
	.param .b32 retval0;
	call.uni (retval0), 
	vprintf, 
	(
	param0, 
	param1
	);
	ld.param.b32 	%r395, [retval0];
	} // callseq 120
	add.s32 	%r437, %r437, 4;
$L__BB0_88:
	setp.eq.s32 	%p61, %r89, 0;
	@%p61 bra 	$L__BB0_91;
	mul.wide.u32 	%rd179, %r437, 8;
	add.s64 	%rd223, %rd1, %rd179;
	neg.s32 	%r439, %r89;
	mov.u64 	%rd180, $str$2;
$L__BB0_90:
	.pragma "nounroll";
	ld.global.f64 	%fd346, [%rd223];
	st.local.f64 	[%rd43], %fd346;
	cvta.global.u64 	%rd181, %rd180;
	{ // callseq 121, 0
	.param .b64 param0;
	st.param.b64 	[param0], %rd181;
	.param .b64 param1;
	st.param.b64 	[param1], %rd168;
	.param .b32 retval0;
	call.uni (retval0), 
	vprintf, 
	(
	param0, 
	param1
	);
	ld.param.b32 	%r397, [retval0];
	} // callseq 121
	add.s64 	%rd223, %rd223, 8;
	add.s32 	%r439, %r439, 1;
	setp.ne.s32 	%p62, %r439, 0;
	@%p62 bra 	$L__BB0_90;
$L__BB0_91:
	mov.u64 	%rd183, $str$8;
	cvta.global.u64 	%rd184, %rd183;
	{ // callseq 122, 0
	.param .b64 param0;
	st.param.b64 	[param0], %rd184;
	.param .b64 param1;
	st.param.b64 	[param1], 0;
	.param .b32 retval0;
	call.uni (retval0), 
	vprintf, 
	(
	param0, 
	param1
	);
	ld.param.b32 	%r399, [retval0];
	} // callseq 122
$L__BB0_92:
	setp.lt.s32 	%p63, %r110, 0;
	bar.sync 	0;
	@%p63 bra 	$L__BB0_104;
	mul.lo.s32 	%r95, %r109, %r2;
	add.s32 	%r96, %r110, 1;
	and.b32  	%r97, %r96, 7;
	setp.lt.u32 	%p64, %r110, 7;
	mov.b32 	%r443, 0;
	@%p64 bra 	$L__BB0_96;
	ld.param.u64 	%rd210, [_Z15Householder_gpuPdS_S_S_ii_param_0];
	and.b32  	%r443, %r96, -8;
	neg.s32 	%r441, %r443;
	cvta.to.global.u64 	%rd185, %rd210;
	add.s64 	%rd47, %rd185, 32;
	add.s64 	%rd225, %rd1, 32;
	add.s64 	%rd224, %rd4, 32;
	mul.wide.s32 	%rd188, %r2, 8;
	add.s64 	%rd189, %rd4, %rd188;
	mov.u32 	%r440, %r95;
$L__BB0_95:
	.pragma "nounroll";
	mul.wide.s32 	%rd186, %r440, 8;
	add.s64 	%rd187, %rd47, %rd186;
	ld.global.f64 	%fd347, [%rd187+-32];
	ld.global.f64 	%fd348, [%rd189];
	ld.global.f64 	%fd349, [%rd225+-32];
	mul.f64 	%fd350, %fd348, %fd349;
	sub.f64 	%fd351, %fd347, %fd350;
	ld.global.f64 	%fd352, [%rd32];
	ld.global.f64 	%fd353, [%rd224+-32];
	mul.f64 	%fd354, %fd352, %fd353;
	sub.f64 	%fd355, %fd351, %fd354;
	st.global.f64 	[%rd187+-32], %fd355;
	ld.global.f64 	%fd356, [%rd187+-24];
	ld.global.f64 	%fd357, [%rd189];
	ld.global.f64 	%fd358, [%rd225+-24];
	mul.f64 	%fd359, %fd357, %fd358;
	sub.f64 	%fd360, %fd356, %fd359;
	ld.global.f64 	%fd361, [%rd32];
	ld.global.f64 	%fd362, [%rd224+-24];
	mul.f64 	%fd363, %fd361, %fd362;
	sub.f64 	%fd364, %fd360, %fd363;
	st.global.f64 	[%rd187+-24], %fd364;
	ld.global.f64 	%fd365, [%rd187+-16];
	ld.global.f64 	%fd366, [%rd189];
	ld.global.f64 	%fd367, [%rd225+-16];
	mul.f64 	%fd368, %fd366, %fd367;
	sub.f64 	%fd369, %fd365, %fd368;
	ld.global.f64 	%fd370, [%rd32];
	ld.global.f64 	%fd371, [%rd224+-16];
	mul.f64 	%fd372, %fd370, %fd371;
	sub.f64 	%fd373, %fd369, %fd372;
	st.global.f64 	[%rd187+-16], %fd373;
	ld.global.f64 	%fd374, [%rd187+-8];
	ld.global.f64 	%fd375, [%rd189];
	ld.global.f64 	%fd376, [%rd225+-8];
	mul.f64 	%fd377, %fd375, %fd376;
	sub.f64 	%fd378, %fd374, %fd377;
	ld.global.f64 	%fd379, [%rd32];
	ld.global.f64 	%fd380, [%rd224+-8];
	mul.f64 	%fd381, %fd379, %fd380;
	sub.f64 	%fd382, %fd378, %fd381;
	st.global.f64 	[%rd187+-8], %fd382;
	ld.global.f64 	%fd383, [%rd187];
	ld.global.f64 	%fd384, [%rd189];
	ld.global.f64 	%fd385, [%rd225];
	mul.f64 	%fd386, %fd384, %fd385;
	sub.f64 	%fd387, %fd383, %fd386;
	ld.global.f64 	%fd388, [%rd32];
	ld.global.f64 	%fd389, [%rd224];
	mul.f64 	%fd390, %fd388, %fd389;
	sub.f64 	%fd391, %fd387, %fd390;
	st.global.f64 	[%rd187], %fd391;
	ld.global.f64 	%fd392, [%rd187+8];
	ld.global.f64 	%fd393, [%rd189];
	ld.global.f64 	%fd394, [%rd225+8];
	mul.f64 	%fd395, %fd393, %fd394;
	sub.f64 	%fd396, %fd392, %fd395;
	ld.global.f64 	%fd397, [%rd32];
	ld.global.f64 	%fd398, [%rd224+8];
	mul.f64 	%fd399, %fd397, %fd398;
	sub.f64 	%fd400, %fd396, %fd399;
	st.global.f64 	[%rd187+8], %fd400;
	ld.global.f64 	%fd401, [%rd187+16];
	ld.global.f64 	%fd402, [%rd189];
	ld.global.f64 	%fd403, [%rd225+16];
	mul.f64 	%fd404, %fd402, %fd403;
	sub.f64 	%fd405, %fd401, %fd404;
	ld.global.f64 	%fd406, [%rd32];
	ld.global.f64 	%fd407, [%rd224+16];
	mul.f64 	%fd408, %fd406, %fd407;
	sub.f64 	%fd409, %fd405, %fd408;
	st.global.f64 	[%rd187+16], %fd409;
	ld.global.f64 	%fd410, [%rd187+24];
	ld.global.f64 	%fd411, [%rd189];
	ld.global.f64 	%fd412, [%rd225+24];
	mul.f64 	%fd413, %fd411, %fd412;
	sub.f64 	%fd414, %fd410, %fd413;
	ld.global.f64 	%fd415, [%rd32];
	ld.global.f64 	%fd416, [%rd224+24];
	mul.f64 	%fd417, %fd415, %fd416;
	sub.f64 	%fd418, %fd414, %fd417;
	st.global.f64 	[%rd187+24], %fd418;
	add.s32 	%r441, %r441, 8;
	add.s32 	%r440, %r440, 8;
	add.s64 	%rd225, %rd225, 64;
	add.s64 	%rd224, %rd224, 64;
	setp.ne.s32 	%p65, %r441, 0;
	@%p65 bra 	$L__BB0_95;
$L__BB0_96:
	setp.eq.s32 	%p66, %r97, 0;
	@%p66 bra 	$L__BB0_104;
	ld.param.u64 	%rd211, [_Z15Householder_gpuPdS_S_S_ii_param_0];
	cvta.to.global.u64 	%rd54, %rd211;
	mul.wide.s32 	%rd190, %r2, 8;
	add.s64 	%rd55, %rd4, %rd190;
	setp.lt.u32 	%p67, %r97, 4;
	@%p67 bra 	$L__BB0_99;
	add.s32 	%r402, %r443, %r95;
	mul.wide.s32 	%rd191, %r402, 8;
	add.s64 	%rd192, %rd54, %rd191;
	ld.global.f64 	%fd419, [%rd192];
	ld.global.f64 	%fd420, [%rd55];
	mul.wide.u32 	%rd193, %r443, 8;
	add.s64 	%rd194, %rd1, %rd193;
	ld.global.f64 	%fd421, [%rd194];
	mul.f64 	%fd422, %fd420, %fd421;
	sub.f64 	%fd423, %fd419, %fd422;
	ld.global.f64 	%fd424, [%rd32];
	add.s64 	%rd195, %rd4, %rd193;
	ld.global.f64 	%fd425, [%rd195];
	mul.f64 	%fd426, %fd424, %fd425;
	sub.f64 	%fd427, %fd423, %fd426;
	st.global.f64 	[%rd192], %fd427;
	ld.global.f64 	%fd428, [%rd192+8];
	ld.global.f64 	%fd429, [%rd55];
	ld.global.f64 	%fd430, [%rd194+8];
	mul.f64 	%fd431, %fd429, %fd430;
	sub.f64 	%fd432, %fd428, %fd431;
	ld.global.f64 	%fd433, [%rd32];
	ld.global.f64 	%fd434, [%rd195+8];
	mul.f64 	%fd435, %fd433, %fd434;
	sub.f64 	%fd436, %fd432, %fd435;
	st.global.f64 	[%rd192+8], %fd436;
	ld.global.f64 	%fd437, [%rd192+16];
	ld.global.f64 	%fd438, [%rd55];
	ld.global.f64 	%fd439, [%rd194+16];
	mul.f64 	%fd440, %fd438, %fd439;
	sub.f64 	%fd441, %fd437, %fd440;
	ld.global.f64 	%fd442, [%rd32];
	ld.global.f64 	%fd443, [%rd195+16];
	mul.f64 	%fd444, %fd442, %fd443;
	sub.f64 	%fd445, %fd441, %fd444;
	st.global.f64 	[%rd192+16], %fd445;
	ld.global.f64 	%fd446, [%rd192+24];
	ld.global.f64 	%fd447, [%rd55];
	ld.global.f64 	%fd448, [%rd194+24];
	mul.f64 	%fd449, %fd447, %fd448;
	sub.f64 	%fd450, %fd446, %fd449;
	ld.global.f64 	%fd451, [%rd32];
	ld.global.f64 	%fd452, [%rd195+24];
	mul.f64 	%fd453, %fd451, %fd452;
	sub.f64 	%fd454, %fd450, %fd453;
	st.global.f64 	[%rd192+24], %fd454;
	add.s32 	%r443, %r443, 4;
$L__BB0_99:
	and.b32  	%r403, %r96, 3;
	setp.eq.s32 	%p68, %r403, 0;
	@%p68 bra 	$L__BB0_104;
	setp.eq.s32 	%p69, %r403, 1;
	@%p69 bra 	$L__BB0_102;
	add.s32 	%r404, %r443, %r95;
	mul.wide.s32 	%rd196, %r404, 8;
	add.s64 	%rd197, %rd54, %rd196;
	ld.global.f64 	%fd455, [%rd197];
	ld.global.f64 	%fd456, [%rd55];
	mul.wide.u32 	%rd198, %r443, 8;
	add.s64 	%rd199, %rd1, %rd198;
	ld.global.f64 	%fd457, [%rd199];
	mul.f64 	%fd458, %fd456, %fd457;
	sub.f64 	%fd459, %fd455, %fd458;
	ld.global.f64 	%fd460, [%rd32];
	add.s64 	%rd200, %rd4, %rd198;
	ld.global.f64 	%fd461, [%rd200];
	mul.f64 	%fd462, %fd460, %fd461;
	sub.f64 	%fd463, %fd459, %fd462;
	st.global.f64 	[%rd197], %fd463;
	ld.global.f64 	%fd464, [%rd197+8];
	ld.global.f64 	%fd465, [%rd55];
	ld.global.f64 	%fd466, [%rd199+8];
	mul.f64 	%fd467, %fd465, %fd466;
	sub.f64 	%fd468, %fd464, %fd467;
	ld.global.f64 	%fd469, [%rd32];
	ld.global.f64 	%fd470, [%rd200+8];
	mul.f64 	%fd471, %fd469, %fd470;
	sub.f64 	%fd472, %fd468, %fd471;
	st.global.f64 	[%rd197+8], %fd472;
	add.s32 	%r443, %r443, 2;
$L__BB0_102:
	and.b32  	%r405, %r110, 1;
	setp.eq.b32 	%p70, %r405, 1;
	@%p70 bra 	$L__BB0_104;
	add.s32 	%r406, %r443, %r95;
	mul.wide.s32 	%rd201, %r406, 8;
	add.s64 	%rd202, %rd54, %rd201;
	ld.global.f64 	%fd473, [%rd202];
	ld.global.f64 	%fd474, [%rd55];
	mul.wide.u32 	%rd203, %r443, 8;
	add.s64 	%rd204, %rd1, %rd203;
	ld.global.f64 	%fd475, [%rd204];
	mul.f64 	%fd476, %fd474, %fd475;
	sub.f64 	%fd477, %fd473, %fd476;
	ld.global.f64 	%fd478, [%rd32];
	add.s64 	%rd205, %rd4, %rd203;
	ld.global.f64 	%fd479, [%rd205];
	mul.f64 	%fd480, %fd478, %fd479;
	sub.f64 	%fd481, %fd477, %fd480;
	st.global.f64 	[%rd202], %fd481;
$L__BB0_104:
	setp.ne.s32 	%p71, %r110, 2;
	@%p71 bra 	$L__BB0_106;
	ld.param.u64 	%rd212, [_Z15Householder_gpuPdS_S_S_ii_param_0];
	mad.lo.s32 	%r407, %r109, %r2, %r2;
	cvta.to.global.u64 	%rd206, %rd212;
	mul.wide.s32 	%rd207, %r407, 8;
	add.s64 	%rd208, %rd206, %rd207;
	ld.global.f64 	%fd482, [%rd208];
	st.global.f64 	[%rd7], %fd482;
	ld.global.f64 	%fd483, [%rd208+8];
	add.s32 	%r408, %r109, -1;
	setp.eq.s32 	%p72, %r2, %r408;
	selp.f64 	%fd484, 0d0000000000000000, %fd483, %p72;
	st.global.f64 	[%rd32], %fd484;
$L__BB0_106:
	ret;

}
	// .globl	_Z18Householder_step_0PdS_S_ii
.visible .entry _Z18Householder_step_0PdS_S_ii(
	.param .u64 .ptr .align 1 _Z18Householder_step_0PdS_S_ii_param_0,
	.param .u64 .ptr .align 1 _Z18Householder_step_0PdS_S_ii_param_1,
	.param .u64 .ptr .align 1 _Z18Householder_step_0PdS_S_ii_param_2,
	.param .u32 _Z18Householder_step_0PdS_S_ii_param_3,
	.param .u32 _Z18Householder_step_0PdS_S_ii_param_4
)
{
	.reg .pred 	%p<3>;
	.reg .b32 	%r<8>;
	.reg .b64 	%rd<16>;
	.reg .b64 	%fd<6>;

	ld.param.u64 	%rd2, [_Z18Householder_step_0PdS_S_ii_param_0];
	ld.param.u64 	%rd4, [_Z18Householder_step_0PdS_S_ii_param_1];
	ld.param.u64 	%rd3, [_Z18Householder_step_0PdS_S_ii_param_2];
	ld.param.u32 	%r2, [_Z18Householder_step_0PdS_S_ii_param_3];
	ld.param.u32 	%r3, [_Z18Householder_step_0PdS_S_ii_param_4];
	cvta.to.global.u64 	%rd1, %rd4;
	mov.u32 	%r4, %tid.x;
	mov.u32 	%r5, %ctaid.x;
	mov.u32 	%r6, %ntid.x;
	mad.lo.s32 	%r1, %r5, %r6, %r4;
	setp.ge.u32 	%p1, %r1, %r2;
	@%p1 bra 	$L__BB1_5;
	setp.ge.u32 	%p2, %r1, %r3;
	@%p2 bra 	$L__BB1_3;
	mad.lo.s32 	%r7, %r3, %r2, %r1;
	cvta.to.global.u64 	%rd8, %rd2;
	mul.wide.u32 	%rd9, %r7, 8;
	add.s64 	%rd10, %rd8, %rd9;
	ld.global.f64 	%fd5, [%rd10];
	mul.wide.u32 	%rd11, %r1, 8;
	add.s64 	%rd12, %rd1, %rd11;
	st.global.f64 	[%rd12], %fd5;
	bra.uni 	$L__BB1_4;
$L__BB1_3:
	mul.wide.u32 	%rd5, %r1, 8;
	add.s64 	%rd6, %rd1, %rd5;
	mov.b64 	%rd7, 0;
	st.global.u64 	[%rd6], %rd7;
	mov.f64 	%fd5, 0d0000000000000000;
$L__BB1_4:
	mul.f64 	%fd4, %fd5, %fd5;
	cvta.to.global.u64 	%rd13, %rd3;
	mul.wide.u32 	%rd14, %r1, 8;
	add.s64 	%rd15, %rd13, %rd14;
	st.global.f64 	[%rd15], %fd4;
$L__BB1_5:
	ret;

}
	// .globl	_Z18Householder_step_1PdS_S_S_ddii
.visible .entry _Z18Householder_step_1PdS_S_S_ddii(
	.param .u64 .ptr .align 1 _Z18Householder_step_1PdS_S_S_ddii_param_0,
	.param .u64 .ptr .align 1 _Z18Householder_step_1PdS_S_S_ddii_param_1,
	.param .u64 .ptr .align 1 _Z18Householder_step_1PdS_S_S_ddii_param_2,
	.param .u64 .ptr .align 1 _Z18Householder_step_1PdS_S_S_ddii_param_3,
	.param .f64 _Z18Householder_step_1PdS_S_S_ddii_param_4,
	.param .f64 _Z18Householder_step_1PdS_S_S_ddii_param_5,
	.param .u32 _Z18Householder_step_1PdS_S_S_ddii_param_6,
	.param .u32 _Z18Householder_step_1PdS_S_S_ddii_param_7
)
{
	.reg .pred 	%p<12>;
	.reg .b32 	%r<41>;
	.reg .b64 	%rd<53>;
	.reg .b64 	%fd<110>;

	ld.param.u64 	%rd6, [_Z18Householder_step_1PdS_S_S_ddii_param_0];
	ld.param.u64 	%rd7, [_Z18Householder_step_1PdS_S_S_ddii_param_1];
	ld.param.u64 	%rd4, [_Z18Householder_step_1PdS_S_S_ddii_param_2];
	ld.param.u64 	%rd5, [_Z18Householder_step_1PdS_S_S_ddii_param_3];
	ld.param.f64 	%fd16, [_Z18Householder_step_1PdS_S_S_ddii_param_4];
	ld.param.f64 	%fd17, [_Z18Householder_step_1PdS_S_S_ddii_param_5];
	ld.param.u32 	%r13, [_Z18Householder_step_1PdS_S_S_ddii_param_6];
	ld.param.u32 	%r14, [_Z18Householder_step_1PdS_S_S_ddii_param_7];
	cvta.to.global.u64 	%rd1, %rd6;
	cvta.to.global.u64 	%rd2, %rd7;
	mov.u32 	%r15, %tid.x;
	mov.u32 	%r16, %ctaid.x;
	mov.u32 	%r17, %ntid.x;
	mad.lo.s32 	%r1, %r16, %r17, %r15;
	setp.ge.u32 	%p1, %r1, %r13;
	@%p1 bra 	$L__BB2_16;
	mul.wide.s32 	%rd8, %r14, 8;
	add.s64 	%rd3, %rd2, %rd8;
	ld.global.f64 	%fd1, [%rd3+-8];
	setp.gt.f64 	%p2, %fd1, 0d0000000000000000;
	neg.f64 	%fd18, %fd17;
	selp.f64 	%fd2, %fd18, %fd17, %p2;
	mul.f64 	%fd19, %fd1, %fd2;
	sub.f64 	%fd3, %fd16, %fd19;
	setp.ne.s32 	%p3, %r1, 0;
	@%p3 bra 	$L__BB2_3;
	sub.f64 	%fd20, %fd1, %fd2;
	st.global.f64 	[%rd3+-8], %fd20;
$L__BB2_3:
	bar.sync 	0;
	setp.lt.s32 	%p4, %r14, 0;
	mov.f64 	%fd109, 0d0000000000000000;
	@%p4 bra 	$L__BB2_15;
	mul.lo.s32 	%r2, %r13, %r1;
	add.s32 	%r3, %r14, 1;
	and.b32  	%r4, %r3, 7;
	setp.lt.u32 	%p5, %r14, 7;
	mov.f64 	%fd109, 0d0000000000000000;
	mov.b32 	%r39, 0;
	@%p5 bra 	$L__BB2_7;
	and.b32  	%r39, %r3, -8;
	mov.f64 	%fd109, 0d0000000000000000;
	mov.b32 	%r37, 0;
$L__BB2_6:
	.pragma "nounroll";
	add.s32 	%r20, %r37, %r2;
	mul.wide.u32 	%rd9, %r20, 8;
	add.s64 	%rd10, %rd1, %rd9;
	ld.global.f64 	%fd25, [%rd10];
	mul.wide.u32 	%rd11, %r37, 8;
	add.s64 	%rd12, %rd2, %rd11;
	ld.global.f64 	%fd26, [%rd12];
	mul.f64 	%fd27, %fd25, %fd26;
	div.rn.f64 	%fd28, %fd27, %fd3;
	add.f64 	%fd29, %fd109, %fd28;
	add.s32 	%r21, %r20, 1;
	mul.wide.u32 	%rd13, %r21, 8;
	add.s64 	%rd14, %rd1, %rd13;
	ld.global.f64 	%fd30, [%rd14];
	ld.global.f64 	%fd31, [%rd12+8];
	mul.f64 	%fd32, %fd30, %fd31;
	div.rn.f64 	%fd33, %fd32, %fd3;
	add.f64 	%fd34, %fd29, %fd33;
	add.s32 	%r22, %r20, 2;
	mul.wide.u32 	%rd15, %r22, 8;
	add.s64 	%rd16, %rd1, %rd15;
	ld.global.f64 	%fd35, [%rd16];
	ld.global.f64 	%fd36, [%rd12+16];
	mul.f64 	%fd37, %fd35, %fd36;
	div.rn.f64 	%fd38, %fd37, %fd3;
	add.f64 	%fd39, %fd34, %fd38;
	add.s32 	%r23, %r20, 3;
	mul.wide.u32 	%rd17, %r23, 8;
	add.s64 	%rd18, %rd1, %rd17;
	ld.global.f64 	%fd40, [%rd18];
	ld.global.f64 	%fd41, [%rd12+24];
	mul.f64 	%fd42, %fd40, %fd41;
	div.rn.f64 	%fd43, %fd42, %fd3;
	add.f64 	%fd44, %fd39, %fd43;
	add.s32 	%r24, %r20, 4;
	mul.wide.u32 	%rd19, %r24, 8;
	add.s64 	%rd20, %rd1, %rd19;
	ld.global.f64 	%fd45, [%rd20];
	ld.global.f64 	%fd46, [%rd12+32];
	mul.f64 	%fd47, %fd45, %fd46;
	div.rn.f64 	%fd48, %fd47, %fd3;
	add.f64 	%fd49, %fd44, %fd48;
	add.s32 	%r25, %r20, 5;
	mul.wide.u32 	%rd21, %r25, 8;
	add.s64 	%rd22, %rd1, %rd21;
	ld.global.f64 	%fd50, [%rd22];
	ld.global.f64 	%fd51, [%rd12+40];
	mul.f64 	%fd52, %fd50, %fd51;
	div.rn.f64 	%fd53, %fd52, %fd3;
	add.f64 	%fd54, %fd49, %fd53;
	add.s32 	%r26, %r20, 6;
	mul.wide.u32 	%rd23, %r26, 8;
	add.s64 	%rd24, %rd1, %rd23;
	ld.global.f64 	%fd55, [%rd24];
	ld.global.f64 	%fd56, [%rd12+48];
	mul.f64 	%fd57, %fd55, %fd56;
	div.rn.f64 	%fd58, %fd57, %fd3;
	add.f64 	%fd59, %fd54, %fd58;
	add.s32 	%r27, %r20, 7;
	mul.wide.u32 	%rd25, %r27, 8;
	add.s64 	%rd26, %rd1, %rd25;
	ld.global.f64 	%fd60, [%rd26];
	ld.global.f64 	%fd61, [%rd12+56];
	mul.f64 	%fd62, %fd60, %fd61;
	div.rn.f64 	%fd63, %fd62, %fd3;
	add.f64 	%fd109, %fd59, %fd63;
	add.s32 	%r37, %r37, 8;
	setp.ne.s32 	%p6, %r37, %r39;
	@%p6 bra 	$L__BB2_6;
$L__BB2_7:
	setp.eq.s32 	%p7, %r4, 0;
	@%p7 bra 	$L__BB2_15;
	setp.lt.u32 	%p8, %r4, 4;
	@%p8 bra 	$L__BB2_10;
	add.s32 	%r28, %r39, %r2;
	mul.wide.u32 	%rd27, %r28, 8;
	add.s64 	%rd28, %rd1, %rd27;
	ld.global.f64 	%fd65, [%rd28];
	mul.wide.u32 	%rd29, %r39, 8;
	add.s64 	%rd30, %rd2, %rd29;
	ld.global.f64 	%fd66, [%rd30];
	mul.f64 	%fd67, %fd65, %fd66;
	div.rn.f64 	%fd68, %fd67, %fd3;
	add.f64 	%fd69, %fd109, %fd68;
	add.s32 	%r29, %r28, 1;
	mul.wide.u32 	%rd31, %r29, 8;
	add.s64 	%rd32, %rd1, %rd31;
	ld.global.f64 	%fd70, [%rd32];
	ld.global.f64 	%fd71, [%rd30+8];
	mul.f64 	%fd72, %fd70, %fd71;
	div.rn.f64 	%fd73, %fd72, %fd3;
	add.f64 	%fd74, %fd69, %fd73;
	add.s32 	%r30, %r28, 2;
	mul.wide.u32 	%rd33, %r30, 8;
	add.s64 	%rd34, %rd1, %rd33;
	ld.global.f64 	%fd75, [%rd34];
	ld.global.f64 	%fd76, [%rd30+16];
	mul.f64 	%fd77, %fd75, %fd76;
	div.rn.f64 	%fd78, %fd77, %fd3;
	add.f64 	%fd79, %fd74, %fd78;
	add.s32 	%r31, %r28, 3;
	mul.wide.u32 	%rd35, %r31, 8;
	add.s64 	%rd36, %rd1, %rd35;
	ld.global.f64 	%fd80, [%rd36];
	ld.global.f64 	%fd81, [%rd30+24];
	mul.f64 	%fd82, %fd80, %fd81;
	div.rn.f64 	%fd83, %fd82, %fd3;
	add.f64 	%fd109, %fd79, %fd83;
	add.s32 	%r39, %r39, 4;
$L__BB2_10:
	and.b32  	%r32, %r3, 3;
	setp.eq.s32 	%p9, %r32, 0;
	@%p9 bra 	$L__BB2_15;
	setp.eq.s32 	%p10, %r32, 1;
	@%p10 bra 	$L__BB2_13;
	add.s32 	%r33, %r39, %r2;
	mul.wide.u32 	%rd37, %r33, 8;
	add.s64 	%rd38, %rd1, %rd37;
	ld.global.f64 	%fd85, [%rd38];
	mul.wide.u32 	%rd39, %r39, 8;
	add.s64 	%rd40, %rd2, %rd39;
	ld.global.f64 	%fd86, [%rd40];
	mul.f64 	%fd87, %fd85, %fd86;
	div.rn.f64 	%fd88, %fd87, %fd3;
	add.f64 	%fd89, %fd109, %fd88;
	add.s32 	%r34, %r33, 1;
	mul.wide.u32 	%rd41, %r34, 8;
	add.s64 	%rd42, %rd1, %rd41;
	ld.global.f64 	%fd90, [%rd42];
	ld.global.f64 	%fd91, [%rd40+8];
	mul.f64 	%fd92, %fd90, %fd91;
	div.rn.f64 	%fd93, %fd92, %fd3;
	add.f64 	%fd109, %fd89, %fd93;
	add.s32 	%r39, %r39, 2;
$L__BB2_13:
	and.b32  	%r35, %r14, 1;
	setp.eq.b32 	%p11, %r35, 1;
	@%p11 bra 	$L__BB2_15;
	add.s32 	%r36, %r39, %r2;
	mul.wide.u32 	%rd43, %r36, 8;
	add.s64 	%rd44, %rd1, %rd43;
	ld.global.f64 	%fd94, [%rd44];
	mul.wide.u32 	%rd45, %r39, 8;
	add.s64 	%rd46, %rd2, %rd45;
	ld.global.f64 	%fd95, [%rd46];
	mul.f64 	%fd96, %fd94, %fd95;
	div.rn.f64 	%fd97, %fd96, %fd3;
	add.f64 	%fd109, %fd109, %fd97;
$L__BB2_15:
	cvta.to.global.u64 	%rd47, %rd4;
	mul.wide.u32 	%rd48, %r1, 8;
	add.s64 	%rd49, %rd47, %rd48;
	st.global.f64 	[%rd49], %fd109;
	add.s64 	%rd50, %rd2, %rd48;
	ld.global.f64 	%fd98, [%rd50];
	mul.f64 	%fd99, %fd109, %fd98;
	mul.f64 	%fd100, %fd99, 0d3FE0000000000000;
	div.rn.f64 	%fd101, %fd100, %fd3;
	cvta.to.global.u64 	%rd51, %rd5;
	add.s64 	%rd52, %rd51, %rd48;
	st.global.f64 	[%rd52], %fd101;
$L__BB2_16:
	ret;

}
	// .globl	_Z18Householder_step_2PdS_dii
.visible .entry _Z18Householder_step_2PdS_dii(
	.param .u64 .ptr .align 1 _Z18Householder_step_2PdS_dii_param_0,
	.param .u64 .ptr .align 1 _Z18Householder_step_2PdS_dii_param_1,
	.param .f64 _Z18Householder_step_2PdS_dii_param_2,
	.param .u32 _Z18Householder_step_2PdS_dii_param_3,
	.param .u32 _Z18Householder_step_2PdS_dii_param_4
)
{
	.reg .pred 	%p<2>;
	.reg .b32 	%r<6>;
	.reg .b64 	%rd<8>;
	.reg .b64 	%fd<6>;

	ld.param.u64 	%rd1, [_Z18Householder_step_2PdS_dii_param_0];
	ld.param.u64 	%rd2, [_Z18Householder_step_2PdS_dii_param_1];
	ld.param.f64 	%fd1, [_Z18Householder_step_2PdS_dii_param_2];
	ld.param.u32 	%r2, [_Z18Householder_step_2PdS_dii_param_3];
	mov.u32 	%r3, %tid.x;
	mov.u32 	%r4, %ctaid.x;
	mov.u32 	%r5, %ntid.x;
	mad.lo.s32 	%r1, %r4, %r5, %r3;
	setp.ge.u32 	%p1, %r1, %r2;
	@%p1 bra 	$L__BB3_2;
	cvta.to.global.u64 	%rd3, %rd2;
	cvta.to.global.u64 	%rd4, %rd1;
	mul.wide.u32 	%rd5, %r1, 8;
	add.s64 	%rd6, %rd3, %rd5;
	ld.global.f64 	%fd2, [%rd6];
	add.s64 	%rd7, %rd4, %rd5;
	ld.global.f64 	%fd3, [%rd7];
	mul.f64 	%fd4, %fd1, %fd3;
	sub.f64 	%fd5, %fd2, %fd4;
	st.global.f64 	[%rd6], %fd5;
$L__BB3_2:
	ret;

}
	// .globl	_Z18Householder_step_3PdS_S_S_S_ii
.visible .entry _Z18Householder_step_3PdS_S_S_S_ii(
	.param .u64 .ptr .align 1 _Z18Householder_step_3PdS_S_S_S_ii_param_0,
	.param .u64 .ptr .align 1 _Z18Householder_step_3PdS_S_S_S_ii_param_1,
	.param .u64 .ptr .align 1 _Z18Householder_step_3PdS_S_S_S_ii_param_2,
	.param .u64 .ptr .align 1 _Z18Householder_step_3PdS_S_S_S_ii_param_3,
	.param .u64 .ptr .align 1 _Z18Householder_step_3PdS_S_S_S_ii_param_4,
	.param .u32 _Z18Householder_step_3PdS_S_S_S_ii_param_5,
	.param .u32 _Z18Householder_step_3PdS_S_S_S_ii_param_6
)
{
	.reg .pred 	%p<2>;
	.reg .b32 	%r<12>;
	.reg .b64 	%rd<15>;
	.reg .b64 	%fd<9>;

	ld.param.u64 	%rd1, [_Z18Householder_step_3PdS_S_S_S_ii_param_0];
	ld.param.u64 	%rd2, [_Z18Householder_step_3PdS_S_S_S_ii_param_1];
	ld.param.u64 	%rd3, [_Z18Householder_step_3PdS_S_S_S_ii_param_2];
	ld.param.u32 	%r3, [_Z18Householder_step_3PdS_S_S_S_ii_param_5];
	mov.u32 	%r4, %tid.x;
	mov.u32 	%r5, %ctaid.x;
	mov.u32 	%r6, %ntid.x;
	mad.lo.s32 	%r1, %r5, %r6, %r4;
	mov.u32 	%r7, %tid.y;
	mov.u32 	%r8, %ctaid.y;
	mov.u32 	%r9, %ntid.y;
	mad.lo.s32 	%r2, %r8, %r9, %r7;
	max.u32 	%r10, %r1, %r2;
	setp.ge.u32 	%p1, %r10, %r3;
	@%p1 bra 	$L__BB4_2;
	cvta.to.global.u64 	%rd4, %rd2;
	cvta.to.global.u64 	%rd5, %rd3;
	cvta.to.global.u64 	%rd6, %rd1;
	mul.wide.u32 	%rd7, %r1, 8;
	add.s64 	%rd8, %rd4, %rd7;
	ld.global.f64 	%fd1, [%rd8];
	mul.wide.u32 	%rd9, %r2, 8;
	add.s64 	%rd10, %rd5, %rd9;
	ld.global.f64 	%fd2, [%rd10];
	add.s64 	%rd11, %rd5, %rd7;
	ld.global.f64 	%fd3, [%rd11];
	add.s64 	%rd12, %rd4, %rd9;
	ld.global.f64 	%fd4, [%rd12];
	mul.f64 	%fd5, %fd3, %fd4;
	fma.rn.f64 	%fd6, %fd1, %fd2, %fd5;
	mad.lo.s32 	%r11, %r3, %r1, %r2;
	mul.wide.u32 	%rd13, %r11, 8;
	add.s64 	%rd14, %rd6, %rd13;
	ld.global.f64 	%fd7, [%rd14];
	sub.f64 	%fd8, %fd7, %fd6;
	st.global.f64 	[%rd14], %fd8;
$L__BB4_2:
	ret;

}
	// .globl	_Z18Householder_step_4PdS_S_i
.visible .entry _Z18Householder_step_4PdS_S_i(
	.param .u64 .ptr .align 1 _Z18Householder_step_4PdS_S_i_param_0,
	.param .u64 .ptr .align 1 _Z18Householder_step_4PdS_S_i_param_1,
	.param .u64 .ptr .align 1 _Z18Householder_step_4PdS_S_i_param_2,
	.param .u32 _Z18Householder_step_4PdS_S_i_param_3
)
{
	.reg .pred 	%p<3>;
	.reg .b32 	%r<9>;
	.reg .b64 	%rd<15>;
	.reg .b64 	%fd<3>;

	ld.param.u64 	%rd4, [_Z18Householder_step_4PdS_S_i_param_0];
	ld.param.u64 	%rd2, [_Z18Householder_step_4PdS_S_i_param_1];
	ld.param.u64 	%rd3, [_Z18Householder_step_4PdS_S_i_param_2];
	ld.param.u32 	%r3, [_Z18Householder_step_4PdS_S_i_param_3];
	cvta.to.global.u64 	%rd1, %rd4;
	mov.u32 	%r4, %tid.x;
	mov.u32 	%r5, %ctaid.x;
	mov.u32 	%r6, %ntid.x;
	mad.lo.s32 	%r1, %r5, %r6, %r4;
	setp.ge.u32 	%p1, %r1, %r3;
	@%p1 bra 	$L__BB5_3;
	cvta.to.global.u64 	%rd5, %rd2;
	mad.lo.s32 	%r2, %r3, %r1, %r1;
	mul.wide.u32 	%rd6, %r2, 8;
	add.s64 	%rd7, %rd1, %rd6;
	ld.global.f64 	%fd1, [%rd7];
	mul.wide.u32 	%rd8, %r1, 8;
	add.s64 	%rd9, %rd5, %rd8;
	st.global.f64 	[%rd9], %fd1;
	add.s32 	%r7, %r3, -1;
	setp.eq.s32 	%p2, %r1, %r7;
	@%p2 bra 	$L__BB5_3;
	add.s32 	%r8, %r2, 1;
	mul.wide.u32 	%rd10, %r8, 8;
	add.s64 	%rd11, %rd1, %rd10;
	ld.global.f64 	%fd2, [%rd11];
	cvta.to.global.u64 	%rd12, %rd3;
	add.s64 	%rd14, %rd12, %rd8;
	st.global.f64 	[%rd14], %fd2;
$L__BB5_3:
	ret;

}


// ===== COMPILED SASS (sm_100) =====

	.target	sm_100

	.elftype	@"ET_EXEC"


//--------------------- .note.nv.tkinfo           --------------------------
	.section	.note.nv.tkinfo,"",@"SHT_NOTE"
	.sectionflags	@"SHF_NOTE_NV_TKINFO"
	.tkinfo
        /*0018*/ 	.word	0x00000002
        /*0030*/ 	.string	""
        /*0030*/ 	.string	"ptxas"
        /*0030*/ 	.string	"Cuda compilation tools, release 13.0, V13.0.88"
        /*0030*/ 	.string	"Build cuda_13.0.r13.0/compiler.36424714_0"
        /*0030*/ 	.string	"-arch sm_100 -m 64 "



//--------------------- .note.nv.cuinfo           --------------------------
	.section	.note.nv.cuinfo,"",@"SHT_NOTE"
	.sectionflags	@"SHF_NOTE_NV_CUINFO"
        /*0018*/ 	.short	0x0002
        /*001a*/ 	.short	0x0064
        /*001c*/ 	.short	0x0082
	.zero		2


//--------------------- .nv.info                  --------------------------
	.section	.nv.info,"",@"SHT_CUDA_INFO"
	.align	4


	//----- nvinfo : EIATTR_REGCOUNT
	.align		4
        /*0000*/ 	.byte	0x04, 0x2f
        /*0002*/ 	.short	(.L_10 - .L_9)
	.align		4
.L_9:
        /*0004*/ 	.word	index@(_Z15Householder_gpuPdS_S_S_ii)
        /*0008*/ 	.word	0x00000026


	//----- nvinfo : EIATTR_FRAME_SIZE
	.align		4
.L_10:
        /*000c*/ 	.byte	0x04, 0x11
        /*000e*/ 	.short	(.L_12 - .L_11)
	.align		4
.L_11:
        /*0010*/ 	.word	index@($__internal_2_$__cuda_sm20_dsqrt_rn_f64_mediumpath_v1)
        /*0014*/ 	.word	0x00000010


	//----- nvinfo : EIATTR_FRAME_SIZE
	.align		4
.L_12:
        /*0018*/ 	.byte	0x04, 0x11
        /*001a*/ 	.short	(.L_14 - .L_13)
	.align		4
.L_13:
        /*001c*/ 	.word	index@($__internal_1_$__cuda_sm20_div_rn_f64_full)
        /*0020*/ 	.word	0x00000010


	//----- nvinfo : EIATTR_FRAME_SIZE
	.align		4
.L_14:
        /*0024*/ 	.byte	0x04, 0x11
        /*0026*/ 	.short	(.L_16 - .L_15)
	.align		4
.L_15:
        /*0028*/ 	.word	index@(_Z15Householder_gpuPdS_S_S_ii)
        /*002c*/ 	.word	0x00000010


	//----- nvinfo : EIATTR_REGCOUNT
	.align		4
.L_16:
        /*0030*/ 	.byte	0x04, 0x2f
        /*0032*/ 	.short	(.L_18 - .L_17)
	.align		4
.L_17:
        /*0034*/ 	.word	index@(_Z18Householder_step_0PdS_S_ii)
        /*0038*/ 	.word	0x0000000a


	//----- nvinfo : EIATTR_FRAME_SIZE
	.align		4
.L_18:
        /*003c*/ 	.byte	0x04, 0x11
        /*003e*/ 	.short	(.L_20 - .L_19)
	.align		4
.L_19:
        /*0040*/ 	.word	index@(_Z18Householder_step_0PdS_S_ii)
        /*0044*/ 	.word	0x00000000


	//----- nvinfo : EIATTR_REGCOUNT
	.align		4
.L_20:
        /*0048*/ 	.byte	0x04, 0x2f
        /*004a*/ 	.short	(.L_22 - .L_21)
	.align		4
.L_21:
        /*004c*/ 	.word	index@(_Z18Householder_step_1PdS_S_S_ddii)
        /*0050*/ 	.word	0x00000026


	//----- nvinfo : EIATTR_FRAME_SIZE
	.align		4
.L_22:
        /*0054*/ 	.byte	0x04, 0x11
        /*0056*/ 	.short	(.L_24 - .L_23)
	.align		4
.L_23:
        /*0058*/ 	.word	index@($__internal_0_$__cuda_sm20_div_rn_f64_full)
        /*005c*/ 	.word	0x00000000


	//----- nvinfo : EIATTR_FRAME_SIZE
	.align		4
.L_24:
        /*0060*/ 	.byte	0x04, 0x11
        /*0062*/ 	.short	(.L_26 - .L_25)
	.align		4
.L_25:
        /*0064*/ 	.word	index@(_Z18Householder_step_1PdS_S_S_ddii)
        /*0068*/ 	.word	0x00000000


	//----- nvinfo : EIATTR_REGCOUNT
	.align		4
.L_26:
        /*006c*/ 	.byte	0x04, 0x2f
        /*006e*/ 	.short	(.L_28 - .L_27)
	.align		4
.L_27:
        /*0070*/ 	.word	index@(_Z18Householder_step_2PdS_dii)
        /*0074*/ 	.word	0x0000000a


	//----- nvinfo : EIATTR_FRAME_SIZE
	.align		4
.L_28:
        /*0078*/ 	.byte	0x04, 0x11
        /*007a*/ 	.short	(.L_30 - .L_29)
	.align		4
.L_29:
        /*007c*/ 	.word	index@(_Z18Householder_step_2PdS_dii)
        /*0080*/ 	.word	0x00000000


	//----- nvinfo : EIATTR_REGCOUNT
	.align		4
.L_30:
        /*0084*/ 	.byte	0x04, 0x2f
        /*0086*/ 	.short	(.L_32 - .L_31)
	.align		4
.L_31:
        /*0088*/ 	.word	index@(_Z18Householder_step_3PdS_S_S_S_ii)
        /*008c*/ 	.word	0x00000012


	//----- nvinfo : EIATTR_FRAME_SIZE
	.align		4
.L_32:
        /*0090*/ 	.byte	0x04, 0x11
        /*0092*/ 	.short	(.L_34 - .L_33)
	.align		4
.L_33:
        /*0094*/ 	.word	index@(_Z18Householder_step_3PdS_S_S_S_ii)
        /*0098*/ 	.word	0x00000000


	//----- nvinfo : EIATTR_REGCOUNT
	.align		4
.L_34:
        /*009c*/ 	.byte	0x04, 0x2f
        /*009e*/ 	.short	(.L_36 - .L_35)
	.align		4
.L_35:
        /*00a0*/ 	.word	index@(_Z18Householder_step_4PdS_S_i)
        /*00a4*/ 	.word	0x0000000e


	//----- nvinfo : EIATTR_FRAME_SIZE
	.align		4
.L_36:
        /*00a8*/ 	.byte	0x04, 0x11
        /*00aa*/ 	.short	(.L_38 - .L_37)
	.align		4
.L_37:
        /*00ac*/ 	.word	index@(_Z18Householder_step_4PdS_S_i)
        /*00b0*/ 	.word	0x00000000


	//----- nvinfo : EIATTR_MIN_STACK_SIZE
	.align		4
.L_38:
        /*00b4*/ 	.byte	0x04, 0x12
        /*00b6*/ 	.short	(.L_40 - .L_39)
	.align		4
.L_39:
        /*00b8*/ 	.word	index@(_Z18Householder_step_4PdS_S_i)
        /*00bc*/ 	.word	0x00000000


	//----- nvinfo : EIATTR_MIN_STACK_SIZE
	.align		4
.L_40:
        /*00c0*/ 	.byte	0x04, 0x12
        /*00c2*/ 	.short	(.L_42 - .L_41)
	.align		4
.L_41:
        /*00c4*/ 	.word	index@(_Z18Householder_step_3PdS_S_S_S_ii)
        /*00c8*/ 	.word	0x00000000


	//----- nvinfo : EIATTR_MIN_STACK_SIZE
	.align		4
.L_42:
        /*00cc*/ 	.byte	0x04, 0x12
        /*00ce*/ 	.short	(.L_44 - .L_43)
	.align		4
.L_43:
        /*00d0*/ 	.word	index@(_Z18Householder_step_2PdS_dii)
        /*00d4*/ 	.word	0x00000000


	//----- nvinfo : EIATTR_MIN_STACK_SIZE
	.align		4
.L_44:
        /*00d8*/ 	.byte	0x04, 0x12
        /*00da*/ 	.short	(.L_46 - .L_45)
	.align		4
.L_45:
        /*00dc*/ 	.word	index@(_Z18Householder_step_1PdS_S_S_ddii)
        /*00e0*/ 	.word	0x00000000


	//----- nvinfo : EIATTR_MIN_STACK_SIZE
	.align		4
.L_46:
        /*00e4*/ 	.byte	0x04, 0x12
        /*00e6*/ 	.short	(.L_48 - .L_47)
	.align		4
.L_47:
        /*00e8*/ 	.word	index@(_Z18Householder_step_0PdS_S_ii)
        /*00ec*/ 	.word	0x00000000


	//----- nvinfo : EIATTR_MIN_STACK_SIZE
	.align		4
.L_48:
        /*00f0*/ 	.byte	0x04, 0x12
        /*00f2*/ 	.short	(.L_50 - .L_49)
	.align		4
.L_49:
        /*00f4*/ 	.word	index@(_Z15Householder_gpuPdS_S_S_ii)
        /*00f8*/ 	.word	0x00000010
.L_50:


//--------------------- .nv.compat                --------------------------
	.section	.nv.compat,"",@"SHT_CUDA_COMPAT_INFO"
	.align	4
        /*0000*/ 	.byte	0x02, 0x09, 0x00, 0x00, 0x02, 0x02, 0x01, 0x00, 0x02, 0x05, 0x05, 0x00, 0x03, 0x07, 0x01, 0x01
        /*0010*/ 	.byte	0x02, 0x03, 0x00, 0x00, 0x02, 0x06, 0x01, 0x00, 0x04, 0x0b, 0x08, 0x00, 0x01, 0x00, 0x00, 0x00
        /*0020*/ 	.byte	0x00, 0x00, 0x00, 0x00


//--------------------- .nv.info._Z18Householder_step_4PdS_S_i --------------------------
	.section	.nv.info._Z18Householder_step_4PdS_S_i,"",@"SHT_CUDA_INFO"
	.sectionflags	@""
	.align	4


	//----- nvinfo : EIATTR_CUDA_API_VERSION
	.align		4
        /*0000*/ 	.byte	0x04, 0x37
        /*0002*/ 	.short	(.L_52 - .L_51)
.L_51:
        /*0004*/ 	.word	0x00000082


	//----- nvinfo : EIATTR_KPARAM_INFO
	.align		4
.L_52:
        /*0008*/ 	.byte	0x04, 0x17
        /*000a*/ 	.short	(.L_54 - .L_53)
.L_53:
        /*000c*/ 	.word	0x00000000
        /*0010*/ 	.short	0x0003
        /*0012*/ 	.short	0x0018
        /*0014*/ 	.byte	0x00, 0xf0, 0x11, 0x00


	//----- nvinfo : EIATTR_KPARAM_INFO
	.align		4
.L_54:
        /*0018*/ 	.byte	0x04, 0x17
        /*001a*/ 	.short	(.L_56 - .L_55)
.L_55:
        /*001c*/ 	.word	0x00000000
        /*0020*/ 	.short	0x0002
        /*0022*/ 	.short	0x0010
        /*0024*/ 	.byte	0x00, 0xf5, 0x21, 0x00


	//----- nvinfo : EIATTR_KPARAM_INFO
	.align		4
.L_56:
        /*0028*/ 	.byte	0x04, 0x17
        /*002a*/ 	.short	(.L_58 - .L_57)
.L_57:
        /*002c*/ 	.word	0x00000000
        /*0030*/ 	.short	0x0001
        /*0032*/ 	.short	0x0008
        /*0034*/ 	.byte	0x00, 0xf5, 0x21, 0x00


	//----- nvinfo : EIATTR_KPARAM_INFO
	.align		4
.L_58:
        /*0038*/ 	.byte	0x04, 0x17
        /*003a*/ 	.short	(.L_60 - .L_59)
.L_59:
        /*003c*/ 	.word	0x00000000
        /*0040*/ 	.short	0x0000
        /*0042*/ 	.short	0x0000
        /*0044*/ 	.byte	0x00, 0xf5, 0x21, 0x00


	//----- nvinfo : EIATTR_SPARSE_MMA_MASK
	.align		4
.L_60:
        /*0048*/ 	.byte	0x03, 0x50
        /*004a*/ 	.short	0x0000


	//----- nvinfo : EIATTR_MAXREG_COUNT
	.align		4
        /*004c*/ 	.byte	0x03, 0x1b
        /*004e*/ 	.short	0x00ff


	//----- nvinfo : EIATTR_MERCURY_ISA_VERSION
	.align		4
        /*0050*/ 	.byte	0x03, 0x5f
        /*0052*/ 	.short	0x0101


	//----- nvinfo : EIATTR_VRC_CTA_INIT_COUNT
	.align		4
        /*0054*/ 	.byte	0x02, 0x4a
	.zero		1
	.zero		1


	//----- nvinfo : EIATTR_EXIT_INSTR_OFFSETS
	.align		4
        /*0058*/ 	.byte	0x04, 0x1c
        /*005a*/ 	.short	(.L_62 - .L_61)


	//   ....[0]....
.L_61:
        /*005c*/ 	.word	0x00000070


	//   ....[1]....
        /*0060*/ 	.word	0x00000120


	//   ....[2]....
        /*0064*/ 	.word	0x00000190


	//----- nvinfo : EIATTR_CBANK_PARAM_SIZE
	.align		4
.L_62:
        /*0068*/ 	.byte	0x03, 0x19
        /*006a*/ 	.short	0x001c


	//----- nvinfo : EIATTR_PARAM_CBANK
	.align		4
        /*006c*/ 	.byte	0x04, 0x0a
        /*006e*/ 	.short	(.L_64 - .L_63)
	.align		4
.L_63:
        /*0070*/ 	.word	index@(.nv.constant0._Z18Householder_step_4PdS_S_i)
        /*0074*/ 	.short	0x0380
        /*0076*/ 	.short	0x001c


	//----- nvinfo : EIATTR_SW_WAR
	.align		4
.L_64:
        /*0078*/ 	.byte	0x04, 0x36
        /*007a*/ 	.short	(.L_66 - .L_65)
.L_65:
        /*007c*/ 	.word	0x00000008
.L_66:


//--------------------- .nv.info._Z18Householder_step_3PdS_S_S_S_ii --------------------------
	.section	.nv.info._Z18Householder_step_3PdS_S_S_S_ii,"",@"SHT_CUDA_INFO"
	.sectionflags	@""
	.align	4


	//----- nvinfo : EIATTR_CUDA_API_VERSION
	.align		4
        /*0000*/ 	.byte	0x04, 0x37
        /*0002*/ 	.short	(.L_68 - .L_67)
.L_67:
        /*0004*/ 	.word	0x00000082


	//----- nvinfo : EIATTR_KPARAM_INFO
	.align		4
.L_68:
        /*0008*/ 	.byte	0x04, 0x17
        /*000a*/ 	.short	(.L_70 - .L_69)
.L_69:
        /*000c*/ 	.word	0x00000000
        /*0010*/ 	.short	0x0006
        /*0012*/ 	.short	0x002c
        /*0014*/ 	.byte	0x00, 0xf0, 0x11, 0x00


	//----- nvinfo : EIATTR_KPARAM_INFO
	.align		4
.L_70:
        /*0018*/ 	.byte	0x04, 0x17
        /*001a*/ 	.short	(.L_72 - .L_71)
.L_71:
        /*001c*/ 	.word	0x00000000
        /*0020*/ 	.short	0x0005
        /*0022*/ 	.short	0x0028
        /*0024*/ 	.byte	0x00, 0xf0, 0x11, 0x00


	//----- nvinfo : EIATTR_KPARAM_INFO
	.align		4
.L_72:
        /*0028*/ 	.byte	0x04, 0x17
        /*002a*/ 	.short	(.L_74 - .L_73)
.L_73:
        /*002c*/ 	.word	0x00000000
        /*0030*/ 	.short	0x0004
        /*0032*/ 	.short	0x0020
        /*0034*/ 	.byte	0x00, 0xf5, 0x21, 0x00


	//----- nvinfo : EIATTR_KPARAM_INFO
	.align		4
.L_74:
        /*0038*/ 	.byte	0x04, 0x17
        /*003a*/ 	.short	(.L_76 - .L_75)
.L_75:
        /*003c*/ 	.word	0x00000000
        /*0040*/ 	.short	0x0003
        /*0042*/ 	.short	0x0018
        /*0044*/ 	.byte	0x00, 0xf5, 0x21, 0x00


	//----- nvinfo : EIATTR_KPARAM_INFO
	.align		4
.L_76:
        /*0048*/ 	.byte	0x04, 0x17
        /*004a*/ 	.short	(.L_78 - .L_77)
.L_77:
        /*004c*/ 	.word	0x00000000
        /*0050*/ 	.short	0x0002
        /*0052*/ 	.short	0x0010
        /*0054*/ 	.byte	0x00, 0xf5, 0x21, 0x00


	//----- nvinfo : EIATTR_KPARAM_INFO
	.align		4
.L_78:
        /*0058*/ 	.byte	0x04, 0x17
        /*005a*/ 	.short	(.L_80 - .L_79)
.L_79:
        /*005c*/ 	.word	0x00000000
        /*0060*/ 	.short	0x0001
        /*0062*/ 	.short	0x0008
        /*0064*/ 	.byte	0x00, 0xf5, 0x21, 0x00


	//----- nvinfo : EIATTR_KPARAM_INFO
	.align		4
.L_80:
        /*0068*/ 	.byte	0x04, 0x17
        /*006a*/ 	.short	(.L_82 - .L_81)
.L_81:
        /*006c*/ 	.word	0x00000000
        /*0070*/ 	.short	0x0000
        /*0072*/ 	.short	0x0000
        /*0074*/ 	.byte	0x00, 0xf5, 0x21, 0x00


	//----- nvinfo : EIATTR_SPARSE_MMA_MASK
	.align		4
.L_82:
        /*0078*/ 	.byte	0x03, 0x50
        /*007a*/ 	.short	0x0000


	//----- nvinfo : EIATTR_MAXREG_COUNT
	.align		4
        /*007c*/ 	.byte	0x03, 0x1b
        /*007e*/ 	.short	0x00ff


	//----- nvinfo : EIATTR_MERCURY_ISA_VERSION
	.align		4
        /*0080*/ 	.byte	0x03, 0x5f
        /*0082*/ 	.short	0x0101


	//----- nvinfo : EIATTR_VRC_CTA_INIT_COUNT
	.align		4
        /*0084*/ 	.byte	0x02, 0x4a
	.zero		1
	.zero		1


	//----- nvinfo : EIATTR_EXIT_INSTR_OFFSETS
	.align		4
        /*0088*/ 	.byte	0x04, 0x1c
        /*008a*/ 	.short	(.L_84 - .L_83)


	//   ....[0]....
.L_83:
        /*008c*/ 	.word	0x000000c0


	//   ....[1]....
        /*0090*/ 	.word	0x00000200


	//----- nvinfo : EIATTR_CBANK_PARAM_SIZE
	.align		4
.L_84:
        /*0094*/ 	.byte	0x03, 0x19
        /*0096*/ 	.short	0x0030


	//----- nvinfo : EIATTR_PARAM_CBANK
	.align		4
        /*0098*/ 	.byte	0x04, 0x0a
        /*009a*/ 	.short	(.L_86 - .L_85)
	.align		4
.L_85:
        /*009c*/ 	.word	index@(.nv.constant0._Z18Householder_step_3PdS_S_S_S_ii)
        /*00a0*/ 	.short	0x0380
        /*00a2*/ 	.short	0x0030


	//----- nvinfo : EIATTR_SW_WAR
	.align		4
.L_86:
        /*00a4*/ 	.byte	0x04, 0x36
        /*00a6*/ 	.short	(.L_88 - .L_87)
.L_87:
        /*00a8*/ 	.word	0x00000008
.L_88:


//--------------------- .nv.info._Z18Householder_step_2PdS_dii --------------------------
	.section	.nv.info._Z18Householder_step_2PdS_dii,"",@"SHT_CUDA_INFO"
	.sectionflags	@""
	.align	4


	//----- nvinfo : EIATTR_CUDA_API_VERSION
	.align		4
        /*0000*/ 	.byte	0x04, 0x37
        /*0002*/ 	.short	(.L_90 - .L_89)
.L_89:
        /*0004*/ 	.word	0x00000082


	//----- nvinfo : EIATTR_KPARAM_INFO
	.align		4
.L_90:
        /*0008*/ 	.byte	0x04, 0x17
        /*000a*/ 	.short	(.L_92 - .L_91)
.L_91:
        /*000c*/ 	.word	0x00000000
        /*0010*/ 	.short	0x0004
        /*0012*/ 	.short	0x001c
        /*0014*/ 	.byte	0x00, 0xf0, 0x11, 0x00


	//----- nvinfo : EIATTR_KPARAM_INFO
	.align		4
.L_92:
        /*0018*/ 	.byte	0x04, 0x17
        /*001a*/ 	.short	(.L_94 - .L_93)
.L_93:
        /*001c*/ 	.word	0x00000000
        /*0020*/ 	.short	0x0003
        /*0022*/ 	.short	0x0018
        /*0024*/ 	.byte	0x00, 0xf0, 0x11, 0x00


	//----- nvinfo : EIATTR_KPARAM_INFO
	.align		4
.L_94:
        /*0028*/ 	.byte	0x04, 0x17
        /*002a*/ 	.short	(.L_96 - .L_95)
.L_95:
        /*002c*/ 	.word	0x00000000
        /*0030*/ 	.short	0x0002
        /*0032*/ 	.short	0x0010
        /*0034*/ 	.byte	0x00, 0xf0, 0x21, 0x00


	//----- nvinfo : EIATTR_KPARAM_INFO
	.align		4
.L_96:
        /*0038*/ 	.byte	0x04, 0x17
        /*003a*/ 	.short	(.L_98 - .L_97)
.L_97:
        /*003c*/ 	.word	0x00000000
        /*0040*/ 	.short	0x0001
        /*0042*/ 	.short	0x0008
        /*0044*/ 	.byte	0x00, 0xf5, 0x21, 0x00


	//----- nvinfo : EIATTR_KPARAM_INFO
	.align		4
.L_98:
        /*0048*/ 	.byte	0x04, 0x17
        /*004a*/ 	.short	(.L_100 - .L_99)
.L_99:
        /*004c*/ 	.word	0x00000000
        /*0050*/ 	.short	0x0000
        /*0052*/ 	.short	0x0000
        /*0054*/ 	.byte	0x00, 0xf5, 0x21, 0x00


	//----- nvinfo : EIATTR_SPARSE_MMA_MASK
	.align		4
.L_100:
        /*0058*/ 	.byte	0x03, 0x50
        /*005a*/ 	.short	0x0000


	//----- nvinfo : EIATTR_MAXREG_COUNT
	.align		4
        /*005c*/ 	.byte	0x03, 0x1b
        /*005e*/ 	.short	0x00ff


	//----- nvinfo : EIATTR_MERCURY_ISA_VERSION
	.align		4
        /*0060*/ 	.byte	0x03, 0x5f
        /*0062*/ 	.short	0x0101


	//----- nvinfo : EIATTR_VRC_CTA_INIT_COUNT
	.align		4
        /*0064*/ 	.byte	0x02, 0x4a
	.zero		1
	.zero		1


	//----- nvinfo : EIATTR_EXIT_INSTR_OFFSETS
	.align		4
        /*0068*/ 	.byte	0x04, 0x1c
        /*006a*/ 	.short	(.L_102 - .L_101)


	//   ....[0]....
.L_101:
        /*006c*/ 	.word	0x00000070


	//   ....[1]....
        /*0070*/ 	.word	0x00000120


	//----- nvinfo : EIATTR_CBANK_PARAM_SIZE
	.align		4
.L_102:
        /*0074*/ 	.byte	0x03, 0x19
        /*0076*/ 	.short	0x0020


	//----- nvinfo : EIATTR_PARAM_CBANK
	.align		4
        /*0078*/ 	.byte	0x04, 0x0a
        /*007a*/ 	.short	(.L_104 - .L_103)
	.align		4
.L_103:
        /*007c*/ 	.word	index@(.nv.constant0._Z18Householder_step_2PdS_dii)
        /*0080*/ 	.short	0x0380
        /*0082*/ 	.short	0x0020


	//----- nvinfo : EIATTR_SW_WAR
	.align		4
.L_104:
        /*0084*/ 	.byte	0x04, 0x36
        /*0086*/ 	.short	(.L_106 - .L_105)
.L_105:
        /*0088*/ 	.word	0x00000008
.L_106:


//--------------------- .nv.info._Z18Householder_step_1PdS_S_S_ddii --------------------------
	.section	.nv.info._Z18Householder_step_1PdS_S_S_ddii,"",@"SHT_CUDA_INFO"
	.sectionflags	@""
	.align	4


	//----- nvinfo : EIATTR_CUDA_API_VERSION
	.align		4
        /*0000*/ 	.byte	0x04, 0x37
        /*0002*/ 	.short	(.L_108 - .L_107)
.L_107:
        /*0004*/ 	.word	0x00000082


	//----- nvinfo : EIATTR_KPARAM_INFO
	.align		4
.L_108:
        /*0008*/ 	.byte	0x04, 0x17
        /*000a*/ 	.short	(.L_110 - .L_109)
.L_109:
        /*000c*/ 	.word	0x00000000
        /*0010*/ 	.short	0x0007
        /*0012*/ 	.short	0x0034
        /*0014*/ 	.byte	0x00, 0xf0, 0x11, 0x00


	//----- nvinfo : EIATTR_KPARAM_INFO
	.align		4
.L_110:
        /*0018*/ 	.byte	0x04, 0x17
        /*001a*/ 	.short	(.L_112 - .L_111)
.L_111:
        /*001c*/ 	.word	0x00000000
        /*0020*/ 	.short	0x0006
        /*0022*/ 	.short	0x0030
        /*0024*/ 	.byte	0x00, 0xf0, 0x11, 0x00


	//----- nvinfo : EIATTR_KPARAM_INFO
	.align		4
.L_112:
        /*0028*/ 	.byte	0x04, 0x17
        /*002a*/ 	.short	(.L_114 - .L_113)
.L_113:
        /*002c*/ 	.word	0x00000000
        /*0030*/ 	.short	0x0005
        /*0032*/ 	.short	0x0028
        /*0034*/ 	.byte	0x00, 0xf0, 0x21, 0x00


	//----- nvinfo : EIATTR_KPARAM_INFO
	.align		4
.L_114:
        /*0038*/ 	.byte	0x04, 0x17
        /*003a*/ 	.short	(.L_116 - .L_115)
.L_115:
        /*003c*/ 	.word	0x00000000
        /*0040*/ 	.short	0x0004
        /*0042*/ 	.short	0x0020
        /*0044*/ 	.byte	0x00, 0xf0, 0x21, 0x00


	//----- nvinfo : EIATTR_KPARAM_INFO
	.align		4
.L_116:
        /*0048*/ 	.byte	0x04, 0x17
        /*004a*/ 	.short	(.L_118 - .L_117)
.L_117:
        /*004c*/ 	.word	0x00000000
        /*0050*/ 	.short	0x0003
        /*0052*/ 	.short	0x0018
        /*0054*/ 	.byte	0x00, 0xf5, 0x21, 0x00


	//----- nvinfo : EIATTR_KPARAM_INFO
	.align		4
.L_118:
        /*0058*/ 	.byte	0x04, 0x17
        /*005a*/ 	.short	(.L_120 - .L_119)
.L_119:
        /*005c*/ 	.word	0x00000000
        /*0060*/ 	.short	0x0002
        /*0062*/ 	.short	0x0010
        /*0064*/ 	.byte	0x00, 0xf5, 0x21, 0x00


	//----- nvinfo : EIATTR_KPARAM_INFO
	.align		4
.L_120:
        /*0068*/ 	.byte	0x04, 0x17
        /*006a*/ 	.short	(.L_122 - .L_121)
.L_121:
        /*006c*/ 	.word	0x00000000
        /*0070*/ 	.short	0x0001
        /*0072*/ 	.short	0x0008
        /*0074*/ 	.byte	0x00, 0xf5, 0x21, 0x00


	//----- nvinfo : EIATTR_KPARAM_INFO
	.align		4
.L_122:
        /*0078*/ 	.byte	0x04, 0x17
        /*007a*/ 	.short	(.L_124 - .L_123)
.L_123:
        /*007c*/ 	.word	0x00000000
        /*0080*/ 	.short	0x0000
        /*0082*/ 	.short	0x0000
        /*0084*/ 	.byte	0x00, 0xf5, 0x21, 0x00


	//----- nvinfo : EIATTR_SPARSE_MMA_MASK
	.align		4
.L_124:
        /*0088*/ 	.byte	0x03, 0x50
        /*008a*/ 	.short	0x0000


	//----- nvinfo : EIATTR_MAXREG_COUNT
	.align		4
        /*008c*/ 	.byte	0x03, 0x1b
        /*008e*/ 	.short	0x00ff


	//----- nvinfo : EIATTR_NUM_BARRIERS
	.align		4
        /*0090*/ 	.byte	0x02, 0x4c
        /*0092*/ 	.byte	0x01
	.zero		1


	//----- nvinfo : EIATTR_MERCURY_ISA_VERSION
	.align		4
        /*0094*/ 	.byte	0x03, 0x5f
        /*0096*/ 	.short	0x0101


	//----- nvinfo : EIATTR_VRC_CTA_INIT_COUNT
	.align		4
        /*0098*/ 	.byte	0x02, 0x4a
	.zero		1
	.zero		1


	//----- nvinfo : EIATTR_EXIT_INSTR_OFFSETS
	.align		4
        /*009c*/ 	.byte	0x04, 0x1c
        /*009e*/ 	.short	(.L_126 - .L_125)


	//   ....[0]....
.L_125:
        /*00a0*/ 	.word	0x00000070


	//   ....[1]....
        /*00a4*/ 	.word	0x00002330


	//----- nvinfo : EIATTR_CRS_STACK_SIZE
	.align		4
.L_126:
        /*00a8*/ 	.byte	0x04, 0x1e
        /*00aa*/ 	.short	(.L_128 - .L_127)
.L_127:
        /*00ac*/ 	.word	0x00000000


	//----- nvinfo : EIATTR_CBANK_PARAM_SIZE
	.align		4
.L_128:
        /*00b0*/ 	.byte	0x03, 0x19
        /*00b2*/ 	.short	0x0038


	//----- nvinfo : EIATTR_PARAM_CBANK
	.align		4
        /*00b4*/ 	.byte	0x04, 0x0a
        /*00b6*/ 	.short	(.L_130 - .L_129)
	.align		4
.L_129:
        /*00b8*/ 	.word	index@(.nv.constant0._Z18Householder_step_1PdS_S_S_ddii)
        /*00bc*/ 	.short	0x0380
        /*00be*/ 	.short	0x0038


	//----- nvinfo : EIATTR_SW_WAR
	.align		4
.L_130:
        /*00c0*/ 	.byte	0x04, 0x36
        /*00c2*/ 	.short	(.L_132 - .L_131)
.L_131:
        /*00c4*/ 	.word	0x00000008
.L_132:


//--------------------- .nv.info._Z18Householder_step_0PdS_S_ii --------------------------
	.section	.nv.info._Z18Householder_step_0PdS_S_ii,"",@"SHT_CUDA_INFO"
	.sectionflags	@""
	.align	4


	//----- nvinfo : EIATTR_CUDA_API_VERSION
	.align		4
        /*0000*/ 	.byte	0x04, 0x37
        /*0002*/ 	.short	(.L_134 - .L_133)
.L_133:
        /*0004*/ 	.word	0x00000082


	//----- nvinfo : EIATTR_KPARAM_INFO
	.align		4
.L_134:
        /*0008*/ 	.byte	0x04, 0x17
        /*000a*/ 	.short	(.L_136 - .L_135)
.L_135:
        /*000c*/ 	.word	0x00000000
        /*0010*/ 	.short	0x0004
        /*0012*/ 	.short	0x001c
        /*0014*/ 	.byte	0x00, 0xf0, 0x11, 0x00


	//----- nvinfo : EIATTR_KPARAM_INFO
	.align		4
.L_136:
        /*0018*/ 	.byte	0x04, 0x17
        /*001a*/ 	.short	(.L_138 - .L_137)
.L_137:
        /*001c*/ 	.word	0x00000000
        /*0020*/ 	.short	0x0003
        /*0022*/ 	.short	0x0018
        /*0024*/ 	.byte	0x00, 0xf0, 0x11, 0x00


	//----- nvinfo : EIATTR_KPARAM_INFO
	.align		4
.L_138:
        /*0028*/ 	.byte	0x04, 0x17
        /*002a*/ 	.short	(.L_140 - .L_139)
.L_139:
        /*002c*/ 	.word	0x00000000
        /*0030*/ 	.short	0x0002
        /*0032*/ 	.short	0x0010
        /*0034*/ 	.byte	0x00, 0xf5, 0x21, 0x00


	//----- nvinfo : EIATTR_KPARAM_INFO
	.align		4
.L_140:
        /*0038*/ 	.byte	0x04, 0x17
        /*003a*/ 	.short	(.L_142 - .L_141)
.L_141:
        /*003c*/ 	.word	0x00000000
        /*0040*/ 	.short	0x0001
        /*0042*/ 	.short	0x0008
        /*0044*/ 	.byte	0x00, 0xf5, 0x21, 0x00


	//----- nvinfo : EIATTR_KPARAM_INFO
	.align		4
.L_142:
        /*0048*/ 	.byte	0x04, 0x17
        /*004a*/ 	.short	(.L_144 - .L_143)
.L_143:
        /*004c*/ 	.word	0x00000000
        /*0050*/ 	.short	0x0000
        /*0052*/ 	.short	0x0000
        /*0054*/ 	.byte	0x00, 0xf5, 0x21, 0x00


	//----- nvinfo : EIATTR_SPARSE_MMA_MASK
	.align		4
.L_144:
        /*0058*/ 	.byte	0x03, 0x50
        /*005a*/ 	.short	0x0000


	//----- nvinfo : EIATTR_MAXREG_COUNT
	.align		4
        /*005c*/ 	.byte	0x03, 0x1b
        /*005e*/ 	.short	0x00ff


	//----- nvinfo : EIATTR_MERCURY_ISA_VERSION
	.align		4
        /*0060*/ 	.byte	0x03, 0x5f
        /*0062*/ 	.short	0x0101


	//----- nvinfo : EIATTR_VRC_CTA_INIT_COUNT
	.align		4
        /*0064*/ 	.byte	0x02, 0x4a
	.zero		1
	.zero		1


	//----- nvinfo : EIATTR_EXIT_INSTR_OFFSETS
	.align		4
        /*0068*/ 	.byte	0x04, 0x1c
        /*006a*/ 	.short	(.L_146 - .L_145)


	//   ....[0]....
.L_145:
        /*006c*/ 	.word	0x00000070


	//   ....[1]....
        /*0070*/ 	.word	0x000001e0


	//----- nvinfo : EIATTR_CRS_STACK_SIZE
	.align		4
.L_146:
        /*0074*/ 	.byte	0x04, 0x1e
        /*0076*/ 	.short	(.L_148 - .L_147)
.L_147:
        /*0078*/ 	.word	0x00000000


	//----- nvinfo : EIATTR_CBANK_PARAM_SIZE
	.align		4
.L_148:
        /*007c*/ 	.byte	0x03, 0x19
        /*007e*/ 	.short	0x0020


	//----- nvinfo : EIATTR_PARAM_CBANK
	.align		4
        /*0080*/ 	.byte	0x04, 0x0a
        /*0082*/ 	.short	(.L_150 - .L_149)
	.align		4
.L_149:
        /*0084*/ 	.word	index@(.nv.constant0._Z18Householder_step_0PdS_S_ii)
        /*0088*/ 	.short	0x0380
        /*008a*/ 	.short	0x0020


	//----- nvinfo : EIATTR_SW_WAR
	.align		4
.L_150:
        /*008c*/ 	.byte	0x04, 0x36
        /*008e*/ 	.short	(.L_152 - .L_151)
.L_151:
        /*0090*/ 	.word	0x00000008
.L_152:


//--------------------- .nv.info._Z15Householder_gpuPdS_S_S_ii --------------------------
	.section	.nv.info._Z15Householder_gpuPdS_S_S_ii,"",@"SHT_CUDA_INFO"
	.sectionflags	@""
	.align	4


	//----- nvinfo : EIATTR_CUDA_API_VERSION
	.align		4
        /*0000*/ 	.byte	0x04, 0x37
        /*0002*/ 	.short	(.L_154 - .L_153)
.L_153:
        /*0004*/ 	.word	0x00000082


	//----- nvinfo : EIATTR_KPARAM_INFO
	.align		4
.L_154:
        /*0008*/ 	.byte	0x04, 0x17
        /*000a*/ 	.short	(.L_156 - .L_155)
.L_155:
        /*000c*/ 	.word	0x00000000
        /*0010*/ 	.short	0x0005
        /*0012*/ 	.short	0x0024
        /*0014*/ 	.byte	0x00, 0xf0, 0x11, 0x00


	//----- nvinfo : EIATTR_KPARAM_INFO
	.align		4
.L_156:
        /*0018*/ 	.byte	0x04, 0x17
        /*001a*/ 	.short	(.L_158 - .L_157)
.L_157:
        /*001c*/ 	.word	0x00000000
        /*0020*/ 	.short	0x0004
        /*0022*/ 	.short	0x0020
        /*0024*/ 	.byte	0x00, 0xf0, 0x11, 0x00


	//----- nvinfo : EIATTR_KPARAM_INFO
	.align		4
.L_158:
        /*0028*/ 	.byte	0x04, 0x17
        /*002a*/ 	.short	(.L_160 - .L_159)
.L_159:
        /*002c*/ 	.word	0x00000000
        /*0030*/ 	.short	0x0003
        /*0032*/ 	.short	0x0018
        /*0034*/ 	.byte	0x00, 0xf5, 0x21, 0x00


	//----- nvinfo : EIATTR_KPARAM_INFO
	.align		4
.L_160:
        /*0038*/ 	.byte	0x04, 0x17
        /*003a*/ 	.short	(.L_162 - .L_161)
.L_161:
        /*003c*/ 	.word	0x00000000
        /*0040*/ 	.short	0x0002
        /*0042*/ 	.short	0x0010
        /*0044*/ 	.byte	0x00, 0xf5, 0x21, 0x00


	//----- nvinfo : EIATTR_KPARAM_INFO
	.align		4
.L_162:
        /*0048*/ 	.byte	0x04, 0x17
        /*004a*/ 	.short	(.L_164 - .L_163)
.L_163:
        /*004c*/ 	.word	0x00000000
        /*0050*/ 	.short	0x0001
        /*0052*/ 	.short	0x0008
        /*0054*/ 	.byte	0x00, 0xf5, 0x21, 0x00


	//----- nvinfo : EIATTR_KPARAM_INFO
	.align		4
.L_164:
        /*0058*/ 	.byte	0x04, 0x17
        /*005a*/ 	.short	(.L_166 - .L_165)
.L_165:
        /*005c*/ 	.word	0x00000000
        /*0060*/ 	.short	0x0000
        /*0062*/ 	.short	0x0000
        /*0064*/ 	.byte	0x00, 0xf5, 0x21, 0x00


	//----- nvinfo : EIATTR_SPARSE_MMA_MASK
	.align		4
.L_166:
        /*0068*/ 	.byte	0x03, 0x50
        /*006a*/ 	.short	0x0000


	//----- nvinfo : EIATTR_MAXREG_COUNT
	.align		4
        /*006c*/ 	.byte	0x03, 0x1b
        /*006e*/ 	.short	0x00ff


	//----- nvinfo : EIATTR_NUM_BARRIERS
	.align		4
        /*0070*/ 	.byte	0x02, 0x4c
        /*0072*/ 	.byte	0x01
	.zero		1


	//----- nvinfo : EIATTR_EXTERNS
	.align		4
        /*0074*/ 	.byte	0x04, 0x0f
        /*0076*/ 	.short	(.L_168 - .L_167)


	//   ....[0]....
	.align		4
.L_167:
        /*0078*/ 	.word	index@(vprintf)


	//----- nvinfo : EIATTR_MERCURY_ISA_VERSION
	.align		4
.L_168:
        /*007c*/ 	.byte	0x03, 0x5f
        /*007e*/ 	.short	0x0101


	//----- nvinfo : EIATTR_VRC_CTA_INIT_COUNT
	.align		4
        /*0080*/ 	.byte	0x02, 0x4a
	.zero		1
	.zero		1


	//----- nvinfo : EIATTR_SYSCALL_OFFSETS
	.align		4
        /*0084*/ 	.byte	0x04, 0x46
        /*0086*/ 	.short	(.L_170 - .L_169)


	//   ....[0]....
.L_169:
        /*0088*/ 	.word	0x00000bf0


	//   ....[1]....
        /*008c*/ 	.word	0x00000c60


	//   ....[2]....
        /*0090*/ 	.word	0x00000e60


	//   ....[3]....
        /*0094*/ 	.word	0x00000f00


	//   ....[4]....
        /*0098*/ 	.word	0x00000fa0


	//   ....[5]....
        /*009c*/ 	.word	0x00001040


	//   ....[6]....
        /*00a0*/ 	.word	0x000010e0


	//   ....[7]....
        /*00a4*/ 	.word	0x00001180


	//   ....[8]....
        /*00a8*/ 	.word	0x00001220


	//   ....[9]....
        /*00ac*/ 	.word	0x000012c0


	//   ....[10]....
        /*00b0*/ 	.word	0x00001360


	//   ....[11]....
        /*00b4*/ 	.word	0x00001400


	//   ....[12]....
        /*00b8*/ 	.word	0x000014a0


	//   ....[13]....
        /*00bc*/ 	.word	0x00001540


	//   ....[14]....
        /*00c0*/ 	.word	0x000015e0


	//   ....[15]....
        /*00c4*/ 	.word	0x00001680


	//   ....[16]....
        /*00c8*/ 	.word	0x00001720


	//   ....[17]....
        /*00cc*/ 	.word	0x000017c0


	//   ....[18]....
        /*00d0*/ 	.word	0x00001950


	//   ....[19]....
        /*00d4*/ 	.word	0x000019f0


	//   ....[20]....
        /*00d8*/ 	.word	0x00001a90


	//   ....[21]....
        /*00dc*/ 	.word	0x00001b30


	//   ....[22]....
        /*00e0*/ 	.word	0x00001bd0


	//   ....[23]....
        /*00e4*/ 	.word	0x00001c70


	//   ....[24]....
        /*00e8*/ 	.word	0x00001d10


	//   ....[25]....
        /*00ec*/ 	.word	0x00001db0


	//   ....[26]....
        /*00f0*/ 	.word	0x00001ef0


	//   ....[27]....
        /*00f4*/ 	.word	0x00001f90


	//   ....[28]....
        /*00f8*/ 	.word	0x00002030


	//   ....[29]....
        /*00fc*/ 	.word	0x000020d0


	//   ....[30]....
        /*0100*/ 	.word	0x00002250


	//   ....[31]....
        /*0104*/ 	.word	0x00002320


	//   ....[32]....
        /*0108*/ 	.word	0x00004110


	//   ....[33]....
        /*010c*/ 	.word	0x000041d0


	//   ....[34]....
        /*0110*/ 	.word	0x00004290


	//   ....[35]....
        /*0114*/ 	.word	0x00004350


	//   ....[36]....
        /*0118*/ 	.word	0x00004410


	//   ....[37]....
        /*011c*/ 	.word	0x000044d0


	//   ....[38]....
        /*0120*/ 	.word	0x00004590


	//   ....[39]....
        /*0124*/ 	.word	0x00004650


	//   ....[40]....
        /*0128*/ 	.word	0x00004710


	//   ....[41]....
        /*012c*/ 	.word	0x000047d0


	//   ....[42]....
        /*0130*/ 	.word	0x00004890


	//   ....[43]....
        /*0134*/ 	.word	0x00004950


	//   ....[44]....
        /*0138*/ 	.word	0x00004a10


	//   ....[45]....
        /*013c*/ 	.word	0x00004ad0


	//   ....[46]....
        /*0140*/ 	.word	0x00004b90


	//   ....[47]....
        /*0144*/ 	.word	0x00004c50


	//   ....[48]....
        /*0148*/ 	.word	0x00004e00


	//   ....[49]....
        /*014c*/ 	.word	0x00004ec0


	//   ....[50]....
        /*0150*/ 	.word	0x00004f80


	//   ....[51]....
        /*0154*/ 	.word	0x00005040


	//   ....[52]....
        /*0158*/ 	.word	0x00005100


	//   ....[53]....
        /*015c*/ 	.word	0x000051c0


	//   ....[54]....
        /*0160*/ 	.word	0x00005280


	//   ....[55]....
        /*0164*/ 	.word	0x00005340


	//   ....[56]....
        /*0168*/ 	.word	0x00005490


	//   ....[57]....
        /*016c*/ 	.word	0x00005550


	//   ....[58]....
        /*0170*/ 	.word	0x00005610


	//   ....[59]....
        /*0174*/ 	.word	0x000056d0


	//   ....[60]....
        /*0178*/ 	.word	0x00005860


	//   ....[61]....
        /*017c*/ 	.word	0x00005940


	//   ....[62]....
        /*0180*/ 	.word	0x00005d90


	//   ....[63]....
        /*0184*/ 	.word	0x00005e40


	//   ....[64]....
        /*0188*/ 	.word	0x00005ef0


	//   ....[65]....
        /*018c*/ 	.word	0x00005fa0


	//   ....[66]....
        /*0190*/ 	.word	0x00006050


	//   ....[67]....
        /*0194*/ 	.word	0x00006100


	//   ....[68]....
        /*0198*/ 	.word	0x000061b0


	//   ....[69]....
        /*019c*/ 	.word	0x00006260


	//   ....[70]....
        /*01a0*/ 	.word	0x00006310


	//   ....[71]....
        /*01a4*/ 	.word	0x000063c0


	//   ....[72]....
        /*01a8*/ 	.word	0x00006470


	//   ....[73]....
        /*01ac*/ 	.word	0x00006520


	//   ....[74]....
        /*01b0*/ 	.word	0x000065d0


	//   ....[75]....
        /*01b4*/ 	.word	0x00006680


	//   ....[76]....
        /*01b8*/ 	.word	0x00006730


	//   ....[77]....
        /*01bc*/ 	.word	0x000067e0


	//   ....[78]....
        /*01c0*/ 	.word	0x00006970


	//   ....[79]....
        /*01c4*/ 	.word	0x00006a20


	//   ....[80]....
        /*01c8*/ 	.word	0x00006ad0


	//   ....[81]....
        /*01cc*/ 	.word	0x00006b80


	//   ....[82]....
        /*01d0*/ 	.word	0x00006c30


	//   ....[83]....
        /*01d4*/ 	.word	0x00006ce0


	//   ....[84]....
        /*01d8*/ 	.word	0x00006d90


	//   ....[85]....
        /*01dc*/ 	.word	0x00006e40


	//   ....[86]....
        /*01e0*/ 	.word	0x00006f80


	//   ....[87]....
        /*01e4*/ 	.word	0x00007030


	//   ....[88]....
        /*01e8*/ 	.word	0x000070e0


	//   ....[89]....
        /*01ec*/ 	.word	0x00007190


	//   ....[90]....
        /*01f0*/ 	.word	0x00007300


	//   ....[91]....
        /*01f4*/ 	.word	0x00007430


	//   ....[92]....
        /*01f8*/ 	.word	0x00007580


	//   ....[93]....
        /*01fc*/ 	.word	0x00007780


	//   ....[94]....
        /*0200*/ 	.word	0x00007820


	//   ....[95]....
        /*0204*/ 	.word	0x000078c0


	//   ....[96]....
        /*0208*/ 	.word	0x00007960


	//   ....[97]....
        /*020c*/ 	.word	0x00007a00


	//   ....[98]....
        /*0210*/ 	.word	0x00007aa0


	//   ....[99]....
        /*0214*/ 	.word	0x00007b40


	//   ....[100]....
        /*0218*/ 	.word	0x00007be0


	//   ....[101]....
        /*021c*/ 	.word	0x00007c80


	//   ....[102]....
        /*0220*/ 	.word	0x00007d20


	//   ....[103]....
        /*0224*/ 	.word	0x00007dc0


	//   ....[104]....
        /*0228*/ 	.word	0x00007e60


	//   ....[105]....
        /*022c*/ 	.word	0x00007f00


	//   ....[106]....
        /*0230*/ 	.word	0x00007fa0


	//   ....[107]....
        /*0234*/ 	.word	0x00008040


	//   ....[108]....
        /*0238*/ 	.word	0x000080e0


	//   ....[109]....
        /*023c*/ 	.word	0x00008270


	//   ....[110]....
        /*0240*/ 	.word	0x00008310


	//   ....[111]....
        /*0244*/ 	.word	0x000083b0


	//   ....[112]....
        /*0248*/ 	.word	0x00008450


	//   ....[113]....
        /*024c*/ 	.word	0x000084f0


	//   ....[114]....
        /*0250*/ 	.word	0x00008590


	//   ....[115]....
        /*0254*/ 	.word	0x00008630


	//   ....[116]....
        /*0258*/ 	.word	0x000086d0


	//   ....[117]....
        /*025c*/ 	.word	0x00008810


	//   ....[118]....
        /*0260*/ 	.word	0x000088b0


	//   ....[119]....
        /*0264*/ 	.word	0x00008950


	//   ....[120]....
        /*0268*/ 	.word	0x000089f0


	//   ....[121]....
        /*026c*/ 	.word	0x00008b50


	//   ....[122]....
        /*0270*/ 	.word	0x00008c20


	//----- nvinfo : EIATTR_EXIT_INSTR_OFFSETS
	.align		4
.L_170:
        /*0274*/ 	.byte	0x04, 0x1c
        /*0276*/ 	.short	(.L_172 - .L_171)


	//   ....[0]....
.L_171:
        /*0278*/ 	.word	0x000000c0


	//   ....[1]....
        /*027c*/ 	.word	0x00009850


	//   ....[2]....
        /*0280*/ 	.word	0x00009920


	//----- nvinfo : EIATTR_CRS_STACK_SIZE
	.align		4
.L_172:
        /*0284*/ 	.byte	0x04, 0x1e
        /*0286*/ 	.short	(.L_174 - .L_173)
.L_173:
        /*0288*/ 	.word	0x00000000


	//----- nvinfo : EIATTR_CBANK_PARAM_SIZE
	.align		4
.L_174:
        /*028c*/ 	.byte	0x03, 0x19
        /*028e*/ 	.short	0x0028


	//----- nvinfo : EIATTR_PARAM_CBANK
	.align		4
        /*0290*/ 	.byte	0x04, 0x0a
        /*0292*/ 	.short	(.L_176 - .L_175)
	.align		4
.L_175:
        /*0294*/ 	.word	index@(.nv.constant0._Z15Householder_gpuPdS_S_S_ii)
        /*0298*/ 	.short	0x0380
        /*029a*/ 	.short	0x0028


	//----- nvinfo : EIATTR_SW_WAR
	.align		4
.L_176:
        /*029c*/ 	.byte	0x04, 0x36
        /*029e*/ 	.short	(.L_178 - .L_177)
.L_177:
        /*02a0*/ 	.word	0x00000008
.L_178:


//--------------------- .nv.callgraph             --------------------------
	.section	.nv.callgraph,"",@"SHT_CUDA_CALLGRAPH"
	.align	4
	.sectionentsize	8
	.align		4
        /*0000*/ 	.word	0x00000000
	.align		4
        /*0004*/ 	.word	0xffffffff
	.align		4
        /*0008*/ 	.word	index@(_Z15Householder_gpuPdS_S_S_ii)
	.align		4
        /*000c*/ 	.word	index@(vprintf)
	.align		4
        /*0010*/ 	.word	0x00000000
	.align		4
        /*0014*/ 	.word	0xfffffffe
	.align		4
        /*0018*/ 	.word	0x00000000
	.align		4
        /*001c*/ 	.word	0xfffffffd
	.align		4
        /*0020*/ 	.word	0x00000000
	.align		4
        /*0024*/ 	.word	0xfffffffc


//--------------------- .nv.constant4             --------------------------
	.section	.nv.constant4,"a",@progbits
	.align	8
	.align		8
.nv.constant4:
        /*0000*/ 	.dword	$str
	.align		8
        /*0008*/ 	.dword	$str$1
	.align		8
        /*0010*/ 	.dword	$str$2
	.align		8
        /*0018*/ 	.dword	$str$3
	.align		8
        /*0020*/ 	.dword	$str$4
	.align		8
        /*0028*/ 	.dword	$str$5
	.align		8
        /*0030*/ 	.dword	$str$6
	.align		8
        /*0038*/ 	.dword	$str$7
	.align		8
        /*0040*/ 	.dword	$str$8
	.align		8
        /*0048*/ 	.dword	vprintf


//--------------------- .text._Z18Householder_step_4PdS_S_i --------------------------
	.section	.text._Z18Householder_step_4PdS_S_i,"ax",@progbits
	.align	128
        .global         _Z18Householder_step_4PdS_S_i
        .type           _Z18Householder_step_4PdS_S_i,@function
        .size           _Z18Householder_step_4PdS_S_i,(.L_x_265 - _Z18Householder_step_4PdS_S_i)
        .other          _Z18Householder_step_4PdS_S_i,@"STO_CUDA_ENTRY STV_DEFAULT"
_Z18Householder_step_4PdS_S_i:
.text._Z18Householder_step_4PdS_S_i:
[----:B------:R-:W-:Y:S01]  /*0000*/  LDC R1, c[0x0][0x37c] ;  /* 0x0000df00ff017b82 */ /* 0x000fe20000000800 */
[----:B------:R-:W0:Y:S07]  /*0010*/  S2R R9, SR_TID.X ;  /* 0x0000000000097919 */ /* 0x000e2e0000002100 */
[----:B------:R-:W0:Y:S01]  /*0020*/  S2UR UR4, SR_CTAID.X ;  /* 0x00000000000479c3 */ /* 0x000e220000002500 */
[----:B------:R-:W1:Y:S07]  /*0030*/  LDCU UR5, c[0x0][0x398] ;  /* 0x00007300ff0577ac */ /* 0x000e6e0008000800 */
[----:B------:R-:W0:Y:S02]  /*0040*/  LDC R0, c[0x0][0x360] ;  /* 0x0000d800ff007b82 */ /* 0x000e240000000800 */
[----:B0-----:R-:W-:-:S05]  /*0050*/  IMAD R9, R0, UR4, R9 ;  /* 0x0000000400097c24 */ /* 0x001fca000f8e0209 */
[----:B-1----:R-:W-:-:S13]  /*0060*/  ISETP.GE.U32.AND P0, PT, R9, UR5, PT ;  /* 0x0000000509007c0c */ /* 0x002fda000bf06070 */
[----:B------:R-:W-:Y:S05]  /*0070*/  @P0 EXIT ;  /* 0x000000000000094d */ /* 0x000fea0003800000 */
[----:B------:R-:W0:Y:S01]  /*0080*/  LDC.64 R6, c[0x0][0x380] ;  /* 0x0000e000ff067b82 */ /* 0x000e220000000a00 */
[----:B------:R-:W1:Y:S01]  /*0090*/  LDCU.64 UR6, c[0x0][0x358] ;  /* 0x00006b00ff0677ac */ /* 0x000e620008000a00 */
[----:B------:R-:W-:-:S06]  /*00a0*/  IMAD R11, R9, UR5, R9 ;  /* 0x00000005090b7c24 */ /* 0x000fcc000f8e0209 */
[----:B------:R-:W2:Y:S01]  /*00b0*/  LDC.64 R4, c[0x0][0x388] ;  /* 0x0000e200ff047b82 */ /* 0x000ea20000000a00 */
[----:B0-----:R-:W-:-:S06]  /*00c0*/  IMAD.WIDE.U32 R2, R11, 0x8, R6 ;  /* 0x000000080b027825 */ /* 0x001fcc00078e0006 */
[----:B-1----:R-:W3:Y:S01]  /*00d0*/  LDG.E.64 R2, desc[UR6][R2.64] ;  /* 0x0000000602027981 */ /* 0x002ee2000c1e1b00 */
[----:B------:R-:W-:Y:S01]  /*00e0*/  UIADD3 UR4, UPT, UPT, UR5, -0x1, URZ ;  /* 0xffffffff05047890 */ /* 0x000fe2000fffe0ff */
[----:B--2---:R-:W-:-:S05]  /*00f0*/  IMAD.WIDE.U32 R4, R9, 0x8, R4 ;  /* 0x0000000809047825 */ /* 0x004fca00078e0004 */
[----:B------:R-:W-:Y:S01]  /*0100*/  ISETP.NE.AND P0, PT, R9, UR4, PT ;  /* 0x0000000409007c0c */ /* 0x000fe2000bf05270 */
[----:B---3--:R0:W-:-:S12]  /*0110*/  STG.E.64 desc[UR6][R4.64], R2 ;  /* 0x0000000204007986 */ /* 0x0081d8000c101b06 */
[----:B------:R-:W-:Y:S05]  /*0120*/  @!P0 EXIT ;  /* 0x000000000000894d */ /* 0x000fea0003800000 */
[----:B0-----:R-:W-:Y:S01]  /*0130*/  IADD3 R3, PT, PT, R11, 0x1, RZ ;  /* 0x000000010b037810 */ /* 0x001fe20007ffe0ff */
[----:B------:R-:W0:Y:S04]  /*0140*/  LDC.64 R4, c[0x0][0x390] ;  /* 0x0000e400ff047b82 */ /* 0x000e280000000a00 */
[----:B------:R-:W-:-:S06]  /*0150*/  IMAD.WIDE.U32 R2, R3, 0x8, R6 ;  /* 0x0000000803027825 */ /* 0x000fcc00078e0006 */
[----:B------:R-:W2:Y:S01]  /*0160*/  LDG.E.64 R2, desc[UR6][R2.64] ;  /* 0x0000000602027981 */ /* 0x000ea2000c1e1b00 */
[----:B0-----:R-:W-:-:S05]  /*0170*/  IMAD.WIDE.U32 R4, R9, 0x8, R4 ;  /* 0x0000000809047825 */ /* 0x001fca00078e0004 */
[----:B--2---:R-:W-:Y:S01]  /*0180*/  STG.E.64 desc[UR6][R4.64], R2 ;  /* 0x0000000204007986 */ /* 0x004fe2000c101b06 */
[----:B------:R-:W-:Y:S05]  /*0190*/  EXIT ;  /* 0x000000000000794d */ /* 0x000fea0003800000 */
.L_x_0:
[----:B------:R-:W-:-:S00]  /*01a0*/  BRA `(.L_x_0) ;  /* 0xfffffffc00fc7947 */ /* 0x000fc0000383ffff */
[----:B------:R-:W-:-:S00]  /*01b0*/  NOP ;  /* 0x0000000000007918 */ /* 0x000fc00000000000 */
        /* <DEDUP_REMOVED lines=12> */
.L_x_265:


//--------------------- .text._Z18Householder_step_3PdS_S_S_S_ii --------------------------
	.section	.text._Z18Householder_step_3PdS_S_S_S_ii,"ax",@progbits
	.align	128
        .global         _Z18Householder_step_3PdS_S_S_S_ii
        .type           _Z18Householder_step_3PdS_S_S_S_ii,@function
        .size           _Z18Householder_step_3PdS_S_S_S_ii,(.L_x_266 - _Z18Householder_step_3PdS_S_S_S_ii)
        .other          _Z18Householder_step_3PdS_S_S_S_ii,@"STO_CUDA_ENTRY STV_DEFAULT"
_Z18Householder_step_3PdS_S_S_S_ii:
.text._Z18Householder_step_3PdS_S_S_S_ii:
[----:B------:R-:W-:Y:S01]  /*0000*/  LDC R1, c[0x0][0x37c] ;  /* 0x0000df00ff017b82 */ /* 0x000fe20000000800 */
[----:B------:R-:W0:Y:S07]  /*0010*/  S2R R11, SR_TID.X ;  /* 0x00000000000b7919 */ /* 0x000e2e0000002100 */
[----:B------:R-:W0:Y:S01]  /*0020*/  S2UR UR4, SR_CTAID.X ;  /* 0x00000000000479c3 */ /* 0x000e220000002500 */
[----:B------:R-:W1:Y:S01]  /*0030*/  LDCU UR6, c[0x0][0x3a8] ;  /* 0x00007500ff0677ac */ /* 0x000e620008000800 */
[----:B------:R-:W2:Y:S06]  /*0040*/  S2R R2, SR_TID.Y ;  /* 0x0000000000027919 */ /* 0x000eac0000002200 */
[----:B------:R-:W0:Y:S08]  /*0050*/  LDC R0, c[0x0][0x360] ;  /* 0x0000d800ff007b82 */ /* 0x000e300000000800 */
[----:B------:R-:W2:Y:S08]  /*0060*/  S2UR UR5, SR_CTAID.Y ;  /* 0x00000000000579c3 */ /* 0x000eb00000002600 */
[----:B------:R-:W2:Y:S01]  /*0070*/  LDC R3, c[0x0][0x364] ;  /* 0x0000d900ff037b82 */ /* 0x000ea20000000800 */
[----:B0-----:R-:W-:-:S02]  /*0080*/  IMAD R11, R0, UR4, R11 ;  /* 0x00000004000b7c24 */ /* 0x001fc4000f8e020b */
[----:B--2---:R-:W-:-:S05]  /*0090*/  IMAD R0, R3, UR5, R2 ;  /* 0x0000000503007c24 */ /* 0x004fca000f8e0202 */
[----:B------:R-:W-:-:S04]  /*00a0*/  VIMNMX.U32 R2, PT, PT, R11, R0, !PT ;  /* 0x000000000b027248 */ /* 0x000fc80007fe0000 */
[----:B-1----:R-:W-:-:S13]  /*00b0*/  ISETP.GE.U32.AND P0, PT, R2, UR6, PT ;  /* 0x0000000602007c0c */ /* 0x002fda000bf06070 */
[----:B------:R-:W-:Y:S05]  /*00c0*/  @P0 EXIT ;  /* 0x000000000000094d */ /* 0x000fea0003800000 */
[----:B------:R-:W0:Y:S01]  /*00d0*/  LDC.64 R4, c[0x0][0x388] ;  /* 0x0000e200ff047b82 */ /* 0x000e220000000a00 */
[----:B------:R-:W1:Y:S07]  /*00e0*/  LDCU.64 UR4, c[0x0][0x358] ;  /* 0x00006b00ff0477ac */ /* 0x000e6e0008000a00 */
[----:B------:R-:W2:Y:S08]  /*00f0*/  LDC.64 R6, c[0x0][0x390] ;  /* 0x0000e400ff067b82 */ /* 0x000eb00000000a00 */
[----:B------:R-:W3:Y:S01]  /*0100*/  LDC.64 R12, c[0x0][0x380] ;  /* 0x0000e000ff0c7b82 */ /* 0x000ee20000000a00 */
[----:B0-----:R-:W-:-:S04]  /*0110*/  IMAD.WIDE.U32 R2, R0, 0x8, R4 ;  /* 0x0000000800027825 */ /* 0x001fc800078e0004 */
[C---:B--2---:R-:W-:Y:S02]  /*0120*/  IMAD.WIDE.U32 R8, R11.reuse, 0x8, R6 ;  /* 0x000000080b087825 */ /* 0x044fe400078e0006 */
[----:B-1----:R-:W2:Y:S02]  /*0130*/  LDG.E.64 R2, desc[UR4][R2.64] ;  /* 0x0000000402027981 */ /* 0x002ea4000c1e1b00 */
[C---:B------:R-:W-:Y:S02]  /*0140*/  IMAD.WIDE.U32 R4, R11.reuse, 0x8, R4 ;  /* 0x000000080b047825 */ /* 0x040fe400078e0004 */
[----:B------:R-:W2:Y:S02]  /*0150*/  LDG.E.64 R8, desc[UR4][R8.64] ;  /* 0x0000000408087981 */ /* 0x000ea4000c1e1b00 */
[----:B------:R-:W-:Y:S02]  /*0160*/  IMAD.WIDE.U32 R6, R0, 0x8, R6 ;  /* 0x0000000800067825 */ /* 0x000fe400078e0006 */
[----:B------:R-:W4:Y:S02]  /*0170*/  LDG.E.64 R4, desc[UR4][R4.64] ;  /* 0x0000000404047981 */ /* 0x000f24000c1e1b00 */
[----:B------:R-:W-:-:S02]  /*0180*/  IMAD R11, R11, UR6, R0 ;  /* 0x000000060b0b7c24 */ /* 0x000fc4000f8e0200 */
[----:B------:R-:W4:Y:S02]  /*0190*/  LDG.E.64 R6, desc[UR4][R6.64] ;  /* 0x0000000406067981 */ /* 0x000f24000c1e1b00 */
[----:B---3--:R-:W-:-:S05]  /*01a0*/  IMAD.WIDE.U32 R12, R11, 0x8, R12 ;  /* 0x000000080b0c7825 */ /* 0x008fca00078e000c */
[----:B------:R-:W3:Y:S01]  /*01b0*/  LDG.E.64 R14, desc[UR4][R12.64] ;  /* 0x000000040c0e7981 */ /* 0x000ee2000c1e1b00 */
[----:B--2---:R-:W-:-:S08]  /*01c0*/  DMUL R10, R8, R2 ;  /* 0x00000002080a7228 */ /* 0x004fd00000000000 */
[----:B----4-:R-:W-:-:S08]  /*01d0*/  DFMA R10, R4, R6, R10 ;  /* 0x00000006040a722b */ /* 0x010fd0000000000a */
[----:B---3--:R-:W-:-:S07]  /*01e0*/  DADD R10, -R10, R14 ;  /* 0x000000000a0a7229 */ /* 0x008fce000000010e */
[----:B------:R-:W-:Y:S01]  /*01f0*/  STG.E.64 desc[UR4][R12.64], R10 ;  /* 0x0000000a0c007986 */ /* 0x000fe2000c101b04 */
[----:B------:R-:W-:Y:S05]  /*0200*/  EXIT ;  /* 0x000000000000794d */ /* 0x000fea0003800000 */
.L_x_1:
        /* <DEDUP_REMOVED lines=15> */
.L_x_266:


//--------------------- .text._Z18Householder_step_2PdS_dii --------------------------
	.section	.text._Z18Householder_step_2PdS_dii,"ax",@progbits
	.align	128
        .global         _Z18Householder_step_2PdS_dii
        .type           _Z18Householder_step_2PdS_dii,@function
        .size           _Z18Householder_step_2PdS_dii,(.L_x_267 - _Z18Householder_step_2PdS_dii)
        .other          _Z18Householder_step_2PdS_dii,@"STO_CUDA_ENTRY STV_DEFAULT"
_Z18Householder_step_2PdS_dii:
.text._Z18Householder_step_2PdS_dii:
        /* <DEDUP_REMOVED lines=10> */
[----:B------:R-:W2:Y:S06]  /*00a0*/  LDCU.64 UR6, c[0x0][0x390] ;  /* 0x00007200ff0677ac */ /* 0x000eac0008000a00 */
[----:B------:R-:W3:Y:S01]  /*00b0*/  LDC.64 R2, c[0x0][0x388] ;  /* 0x0000e200ff027b82 */ /* 0x000ee20000000a00 */
[----:B0-----:R-:W-:-:S06]  /*00c0*/  IMAD.WIDE.U32 R6, R5, 0x8, R6 ;  /* 0x0000000805067825 */ /* 0x001fcc00078e0006 */
[----:B-1----:R-:W2:Y:S01]  /*00d0*/  LDG.E.64 R6, desc[UR4][R6.64] ;  /* 0x0000000406067981 */ /* 0x002ea2000c1e1b00 */
[----:B---3--:R-:W-:-:S05]  /*00e0*/  IMAD.WIDE.U32 R2, R5, 0x8, R2 ;  /* 0x0000000805027825 */ /* 0x008fca00078e0002 */
[----:B------:R-:W2:Y:S02]  /*00f0*/  LDG.E.64 R4, desc[UR4][R2.64] ;  /* 0x0000000402047981 */ /* 0x000ea4000c1e1b00 */
[----:B--2---:R-:W-:-:S07]  /*0100*/  DFMA R4, -R6, UR6, R4 ;  /* 0x0000000606047c2b */ /* 0x004fce0008000104 */
[----:B------:R-:W-:Y:S01]  /*0110*/  STG.E.64 desc[UR4][R2.64], R4 ;  /* 0x0000000402007986 */ /* 0x000fe2000c101b04 */
[----:B------:R-:W-:Y:S05]  /*0120*/  EXIT ;  /* 0x000000000000794d */ /* 0x000fea0003800000 */
.L_x_2:
        /* <DEDUP_REMOVED lines=13> */
.L_x_267:


//--------------------- .text._Z18Householder_step_1PdS_S_S_ddii --------------------------
	.section	.text._Z18Householder_step_1PdS_S_S_ddii,"ax",@progbits
	.align	128
        .global         _Z18Householder_step_1PdS_S_S_ddii
        .type           _Z18Householder_step_1PdS_S_S_ddii,@function
        .size           _Z18Householder_step_1PdS_S_S_ddii,(.L_x_262 - _Z18Householder_step_1PdS_S_S_ddii)
        .other          _Z18Householder_step_1PdS_S_S_ddii,@"STO_CUDA_ENTRY STV_DEFAULT"
_Z18Householder_step_1PdS_S_S_ddii:
.text._Z18Householder_step_1PdS_S_S_ddii:
        /* <DEDUP_REMOVED lines=8> */
[----:B------:R-:W0:Y:S01]  /*0080*/  LDCU UR7, c[0x0][0x3b4] ;  /* 0x00007680ff0777ac */ /* 0x000e220008000800 */
[----:B------:R-:W0:Y:S01]  /*0090*/  LDCU.64 UR4, c[0x0][0x388] ;  /* 0x00007100ff0477ac */ /* 0x000e220008000a00 */
[----:B------:R-:W1:Y:S01]  /*00a0*/  LDCU.64 UR8, c[0x0][0x358] ;  /* 0x00006b00ff0877ac */ /* 0x000e620008000a00 */
[----:B------:R-:W2:Y:S01]  /*00b0*/  LDCU.64 UR10, c[0x0][0x3a8] ;  /* 0x00007500ff0a77ac */ /* 0x000ea20008000a00 */
[----:B0-----:R-:W-:-:S06]  /*00c0*/  UIMAD.WIDE UR4, UR7, 0x8, UR4 ;  /* 0x00000008070478a5 */ /* 0x001fcc000f8e0204 */
[----:B------:R-:W-:Y:S02]  /*00d0*/  IMAD.U32 R8, RZ, RZ, UR4 ;  /* 0x00000004ff087e24 */ /* 0x000fe4000f8e00ff */
[----:B------:R-:W-:-:S03]  /*00e0*/  IMAD.U32 R9, RZ, RZ, UR5 ;  /* 0x00000005ff097e24 */ /* 0x000fc6000f8e00ff */
[----:B------:R-:W0:Y:S02]  /*00f0*/  LDCU.64 UR4, c[0x0][0x3a8] ;  /* 0x00007500ff0477ac */ /* 0x000e240008000a00 */
[----:B-1----:R-:W3:Y:S01]  /*0100*/  LDG.E.64 R20, desc[UR8][R8.64+-0x8] ;  /* 0xfffff80808147981 */ /* 0x002ee2000c1e1b00 */
[----:B------:R-:W-:Y:S01]  /*0110*/  ISETP.NE.AND P1, PT, R3, RZ, PT ;  /* 0x000000ff0300720c */ /* 0x000fe20003f25270 */
[----:B------:R-:W-:Y:S01]  /*0120*/  UISETP.GE.AND UP0, UPT, UR7, URZ, UPT ;  /* 0x000000ff0700728c */ /* 0x000fe2000bf06270 */
[----:B------:R-:W-:Y:S01]  /*0130*/  CS2R R26, SRZ ;  /* 0x00000000001a7805 */ /* 0x000fe2000001ff00 */
[----:B0-----:R-:W-:Y:S01]  /*0140*/  DADD R4, -RZ, -UR4 ;  /* 0x80000004ff047e29 */ /* 0x001fe20008000100 */
[----:B------:R-:W0:Y:S01]  /*0150*/  LDCU.64 UR4, c[0x0][0x3a0] ;  /* 0x00007400ff0477ac */ /* 0x000e220008000a00 */
[----:B---3--:R-:W-:-:S08]  /*0160*/  DSETP.GT.AND P0, PT, R20, RZ, PT ;  /* 0x000000ff1400722a */ /* 0x008fd00003f04000 */
[----:B--2---:R-:W-:Y:S02]  /*0170*/  FSEL R6, R4, UR10, P0 ;  /* 0x0000000a04067c08 */ /* 0x004fe40008000000 */
[----:B------:R-:W-:-:S06]  /*0180*/  FSEL R7, R5, UR11, P0 ;  /* 0x0000000b05077c08 */ /* 0x000fcc0008000000 */
[C---:B------:R-:W-:Y:S02]  /*0190*/  @!P1 DADD R4, R20.reuse, -R6 ;  /* 0x0000000014049229 */ /* 0x040fe40000000806 */
[----:B0-----:R-:W-:-:S05]  /*01a0*/  DFMA R20, -R20, R6, UR4 ;  /* 0x0000000414147e2b */ /* 0x001fca0008000106 */
[----:B------:R0:W-:Y:S01]  /*01b0*/  @!P1 STG.E.64 desc[UR8][R8.64+-0x8], R4 ;  /* 0xfffff80408009986 */ /* 0x0001e2000c101b08 */
[----:B------:R-:W-:Y:S06]  /*01c0*/  BAR.SYNC.DEFER_BLOCKING 0x0 ;  /* 0x0000000000007b1d */ /* 0x000fec0000010000 */
[----:B------:R-:W-:Y:S05]  /*01d0*/  BRA.U !UP0, `(.L_x_3) ;  /* 0x0000001d08cc7547 */ /* 0x000fea000b800000 */
[----:B------:R-:W-:Y:S01]  /*01e0*/  UISETP.GE.U32.AND UP0, UPT, UR7, 0x7, UPT ;  /* 0x000000070700788c */ /* 0x000fe2000bf06070 */
[----:B------:R-:W-:Y:S01]  /*01f0*/  CS2R R26, SRZ ;  /* 0x00000000001a7805 */ /* 0x000fe2000001ff00 */
[----:B------:R-:W-:Y:S01]  /*0200*/  UIADD3 UR5, UPT, UPT, UR7, 0x1, URZ ;  /* 0x0000000107057890 */ /* 0x000fe2000fffe0ff */
[----:B------:R-:W-:-:S03]  /*0210*/  UMOV UR4, URZ ;  /* 0x000000ff00047c82 */ /* 0x000fc60008000000 */
[----:B------:R-:W-:-:S03]  /*0220*/  ULOP3.LUT UR6, UR5, 0x7, URZ, 0xc0, !UPT ;  /* 0x0000000705067892 */ /* 0x000fc6000f8ec0ff */
[----:B------:R-:W-:Y:S09]  /*0230*/  BRA.U !UP0, `(.L_x_4) ;  /* 0x0000000d08cc7547 */ /* 0x000ff2000b800000 */
[----:B------:R-:W1:Y:S01]  /*0240*/  LDC.64 R18, c[0x0][0x380] ;  /* 0x0000e000ff127b82 */ /* 0x000e620000000a00 */
[----:B------:R-:W-:Y:S02]  /*0250*/  MOV R2, RZ ;  /* 0x000000ff00027202 */ /* 0x000fe40000000f00 */
[----:B------:R-:W-:Y:S01]  /*0260*/  CS2R R26, SRZ ;  /* 0x00000000001a7805 */ /* 0x000fe2000001ff00 */
[----:B------:R-:W2:Y:S01]  /*0270*/  LDCU UR7, c[0x0][0x3b0] ;  /* 0x00007600ff0777ac */ /* 0x000ea20008000800 */
[----:B------:R-:W-:-:S03]  /*0280*/  ULOP3.LUT UR4, UR5, 0xfffffff8, URZ, 0xc0, !UPT ;  /* 0xfffffff805047892 */ /* 0x000fc6000f8ec0ff */
[----:B------:R-:W3:Y:S08]  /*0290*/  LDC.64 R16, c[0x0][0x380] ;  /* 0x0000e000ff107b82 */ /* 0x000ef00000000a00 */
[----:B------:R-:W4:Y:S02]  /*02a0*/  LDC.64 R14, c[0x0][0x388] ;  /* 0x0000e200ff0e7b82 */ /* 0x000f240000000a00 */
.L_x_21:
[----:B--2---:R-:W-:Y:S02]  /*02b0*/  IMAD R0, R3, UR7, R2 ;  /* 0x0000000703007c24 */ /* 0x004fe4000f8e0202 */
[----:B----4-:R-:W-:-:S04]  /*02c0*/  IMAD.WIDE.U32 R12, R2, 0x8, R14 ;  /* 0x00000008020c7825 */ /* 0x010fc800078e000e */
[----:B0--3--:R-:W-:Y:S01]  /*02d0*/  IMAD.WIDE.U32 R4, R0, 0x8, R16 ;  /* 0x0000000800047825 */ /* 0x009fe200078e0010 */
[----:B------:R-:W2:Y:S05]  /*02e0*/  LDG.E.64 R6, desc[UR8][R12.64] ;  /* 0x000000080c067981 */ /* 0x000eaa000c1e1b00 */
[----:B------:R-:W2:Y:S01]  /*02f0*/  LDG.E.64 R4, desc[UR8][R4.64] ;  /* 0x0000000804047981 */ /* 0x000ea2000c1e1b00 */
[----:B------:R-:W0:Y:S01]  /*0300*/  MUFU.RCP64H R9, R21 ;  /* 0x0000001500097308 */ /* 0x000e220000001800 */
[----:B------:R-:W-:Y:S01]  /*0310*/  IMAD.MOV.U32 R8, RZ, RZ, 0x1 ;  /* 0x00000001ff087424 */ /* 0x000fe200078e00ff */
[----:B------:R-:W-:Y:S01]  /*0320*/  BSSY.RECONVERGENT B1, `(.L_x_5) ;  /* 0x0000017000017945 */ /* 0x000fe20003800200 */
[----:B------:R-:W-:-:S05]  /*0330*/  VIADD R2, R2, 0x8 ;  /* 0x0000000802027836 */ /* 0x000fca0000000000 */
[----:B------:R-:W-:Y:S01]  /*0340*/  ISETP.NE.AND P1, PT, R2, UR4, PT ;  /* 0x0000000402007c0c */ /* 0x000fe2000bf25270 */
[----:B0-----:R-:W-:-:S08]  /*0350*/  DFMA R10, R8, -R20, 1 ;  /* 0x3ff00000080a742b */ /* 0x001fd00000000814 */
[----:B------:R-:W-:-:S08]  /*0360*/  DFMA R10, R10, R10, R10 ;  /* 0x0000000a0a0a722b */ /* 0x000fd0000000000a */
[----:B------:R-:W-:-:S08]  /*0370*/  DFMA R10, R8, R10, R8 ;  /* 0x0000000a080a722b */ /* 0x000fd00000000008 */
[----:B------:R-:W-:-:S08]  /*0380*/  DFMA R8, R10, -R20, 1 ;  /* 0x3ff000000a08742b */ /* 0x000fd00000000814 */
[----:B------:R-:W-:Y:S02]  /*0390*/  DFMA R8, R10, R8, R10 ;  /* 0x000000080a08722b */ /* 0x000fe4000000000a */
[----:B--2---:R-:W-:-:S08]  /*03a0*/  DMUL R22, R4, R6 ;  /* 0x0000000604167228 */ /* 0x004fd00000000000 */
[----:B------:R-:W-:Y:S02]  /*03b0*/  DMUL R6, R22, R8 ;  /* 0x0000000816067228 */ /* 0x000fe40000000000 */
[----:B------:R-:W-:-:S06]  /*03c0*/  FSETP.GEU.AND P2, PT, |R23|, 6.5827683646048100446e-37, PT ;  /* 0x036000001700780b */ /* 0x000fcc0003f4e200 */
[----:B------:R-:W-:-:S08]  /*03d0*/  DFMA R10, R6, -R20, R22 ;  /* 0x80000014060a722b */ /* 0x000fd00000000016 */
[----:B------:R-:W-:-:S10]  /*03e0*/  DFMA R4, R8, R10, R6 ;  /* 0x0000000a0804722b */ /* 0x000fd40000000006 */
[----:B------:R-:W-:-:S05]  /*03f0*/  FFMA R6, RZ, R21, R5 ;  /* 0x00000015ff067223 */ /* 0x000fca0000000005 */
[----:B------:R-:W-:-:S13]  /*0400*/  FSETP.GT.AND P0, PT, |R6|, 1.469367938527859385e-39, PT ;  /* 0x001000000600780b */ /* 0x000fda0003f04200 */
[----:B------:R-:W-:Y:S05]  /*0410*/  @P0 BRA P2, `(.L_x_6) ;  /* 0x00000000001c0947 */ /* 0x000fea0001000000 */
[----:B------:R-:W-:Y:S01]  /*0420*/  MOV R6, R22 ;  /* 0x0000001600067202 */ /* 0x000fe20000000f00 */
[----:B------:R-:W-:Y:S01]  /*0430*/  IMAD.MOV.U32 R5, RZ, RZ, R23 ;  /* 0x000000ffff057224 */ /* 0x000fe200078e0017 */
[----:B------:R-:W-:Y:S01]  /*0440*/  MOV R25, R21 ;  /* 0x0000001500197202 */ /* 0x000fe20000000f00 */
[----:B------:R-:W-:Y:S01]  /*0450*/  IMAD.MOV.U32 R24, RZ, RZ, R20 ;  /* 0x000000ffff187224 */ /* 0x000fe200078e0014 */
[----:B------:R-:W-:-:S07]  /*0460*/  MOV R4, 0x480 ;  /* 0x0000048000047802 */ /* 0x000fce0000000f00 */
[----:B-1----:R-:W-:Y:S05]  /*0470*/  CALL.REL.NOINC `($__internal_0_$__cuda_sm20_div_rn_f64_full) ;  /* 0x0000001c00b07944 */ /* 0x002fea0003c00000 */
[----:B------:R-:W-:-:S07]  /*0480*/  IMAD.MOV.U32 R4, RZ, RZ, R6 ;  /* 0x000000ffff047224 */ /* 0x000fce00078e0006 */
.L_x_6:
[----:B------:R-:W-:Y:S05]  /*0490*/  BSYNC.RECONVERGENT B1 ;  /* 0x0000000000017941 */ /* 0x000fea0003800200 */
.L_x_5:
[----:B------:R-:W-:Y:S01]  /*04a0*/  VIADD R7, R0, 0x1 ;  /* 0x0000000100077836 */ /* 0x000fe20000000000 */
[----:B------:R-:W2:Y:S03]  /*04b0*/  LDG.E.64 R8, desc[UR8][R12.64+0x8] ;  /* 0x000008080c087981 */ /* 0x000ea6000c1e1b00 */
[----:B-1----:R-:W-:-:S06]  /*04c0*/  IMAD.WIDE.U32 R6, R7, 0x8, R18 ;  /* 0x0000000807067825 */ /* 0x002fcc00078e0012 */
[----:B------:R-:W2:Y:S01]  /*04d0*/  LDG.E.64 R6, desc[UR8][R6.64] ;  /* 0x0000000806067981 */ /* 0x000ea2000c1e1b00 */
[----:B------:R-:W0:Y:S01]  /*04e0*/  MUFU.RCP64H R11, R21 ;  /* 0x00000015000b7308 */ /* 0x000e220000001800 */
[----:B------:R-:W-:-:S06]  /*04f0*/  MOV R10, 0x1 ;  /* 0x00000001000a7802 */ /* 0x000fcc0000000f00 */
[----:B0-----:R-:W-:-:S08]  /*0500*/  DFMA R22, R10, -R20, 1 ;  /* 0x3ff000000a16742b */ /* 0x001fd00000000814 */
[----:B------:R-:W-:-:S08]  /*0510*/  DFMA R22, R22, R22, R22 ;  /* 0x000000161616722b */ /* 0x000fd00000000016 */
[----:B------:R-:W-:-:S08]  /*0520*/  DFMA R22, R10, R22, R10 ;  /* 0x000000160a16722b */ /* 0x000fd0000000000a */
[----:B------:R-:W-:-:S08]  /*0530*/  DFMA R10, R22, -R20, 1 ;  /* 0x3ff00000160a742b */ /* 0x000fd00000000814 */
[----:B------:R-:W-:Y:S01]  /*0540*/  DFMA R24, R22, R10, R22 ;  /* 0x0000000a1618722b */ /* 0x000fe20000000016 */
[----:B------:R-:W-:Y:S01]  /*0550*/  BSSY.RECONVERGENT B1, `(.L_x_7) ;  /* 0x0000011000017945 */ /* 0x000fe20003800200 */
[----:B------:R-:W-:Y:S02]  /*0560*/  DADD R26, R4, R26 ;  /* 0x00000000041a7229 */ /* 0x000fe4000000001a */
[----:B--2---:R-:W-:-:S08]  /*0570*/  DMUL R8, R6, R8 ;  /* 0x0000000806087228 */ /* 0x004fd00000000000 */
[----:B------:R-:W-:-:S08]  /*0580*/  DMUL R10, R24, R8 ;  /* 0x00000008180a7228 */ /* 0x000fd00000000000 */
[----:B------:R-:W-:-:S08]  /*0590*/  DFMA R22, R10, -R20, R8 ;  /* 0x800000140a16722b */ /* 0x000fd00000000008 */
[----:B------:R-:W-:Y:S01]  /*05a0*/  DFMA R6, R24, R22, R10 ;  /* 0x000000161806722b */ /* 0x000fe2000000000a */
[----:B------:R-:W-:-:S09]  /*05b0*/  FSETP.GEU.AND P2, PT, |R9|, 6.5827683646048100446e-37, PT ;  /* 0x036000000900780b */ /* 0x000fd20003f4e200 */
[----:B------:R-:W-:-:S05]  /*05c0*/  FFMA R10, RZ, R21, R7 ;  /* 0x00000015ff0a7223 */ /* 0x000fca0000000007 */
[----:B------:R-:W-:-:S13]  /*05d0*/  FSETP.GT.AND P0, PT, |R10|, 1.469367938527859385e-39, PT ;  /* 0x001000000a00780b */ /* 0x000fda0003f04200 */
[----:B------:R-:W-:Y:S05]  /*05e0*/  @P0 BRA P2, `(.L_x_8) ;  /* 0x00000000001c0947 */ /* 0x000fea0001000000 */
[----:B------:R-:W-:Y:S01]  /*05f0*/  IMAD.MOV.U32 R6, RZ, RZ, R8 ;  /* 0x000000ffff067224 */ /* 0x000fe200078e0008 */
[----:B------:R-:W-:Y:S01]  /*0600*/  MOV R24, R20 ;  /* 0x0000001400187202 */ /* 0x000fe20000000f00 */
[----:B------:R-:W-:Y:S01]  /*0610*/  IMAD.MOV.U32 R5, RZ, RZ, R9 ;  /* 0x000000ffff057224 */ /* 0x000fe200078e0009 */
[----:B------:R-:W-:Y:S01]  /*0620*/  MOV R4, 0x650 ;  /* 0x0000065000047802 */ /* 0x000fe20000000f00 */
[----:B------:R-:W-:-:S07]  /*0630*/  IMAD.MOV.U32 R25, RZ, RZ, R21 ;  /* 0x000000ffff197224 */ /* 0x000fce00078e0015 */
[----:B------:R-:W-:Y:S05]  /*0640*/  CALL.REL.NOINC `($__internal_0_$__cuda_sm20_div_rn_f64_full) ;  /* 0x0000001c003c7944 */ /* 0x000fea0003c00000 */
[----:B------:R-:W-:-:S07]  /*0650*/  IMAD.MOV.U32 R7, RZ, RZ, R5 ;  /* 0x000000ffff077224 */ /* 0x000fce00078e0005 */
.L_x_8:
[----:B------:R-:W-:Y:S05]  /*0660*/  BSYNC.RECONVERGENT B1 ;  /* 0x0000000000017941 */ /* 0x000fea0003800200 */
.L_x_7:
[----:B------:R-:W-:Y:S01]  /*0670*/  IADD3 R5, PT, PT, R0, 0x2, RZ ;  /* 0x0000000200057810 */ /* 0x000fe20007ffe0ff */
[----:B------:R-:W2:Y:S04]  /*0680*/  LDG.E.64 R8, desc[UR8][R12.64+0x10] ;  /* 0x000010080c087981 */ /* 0x000ea8000c1e1b00 */
[----:B------:R-:W-:-:S06]  /*0690*/  IMAD.WIDE.U32 R4, R5, 0x8, R18 ;  /* 0x0000000805047825 */ /* 0x000fcc00078e0012 */
[----:B------:R-:W2:Y:S01]  /*06a0*/  LDG.E.64 R4, desc[UR8][R4.64] ;  /* 0x0000000804047981 */ /* 0x000ea2000c1e1b00 */
[----:B------:R-:W0:Y:S01]  /*06b0*/  MUFU.RCP64H R11, R21 ;  /* 0x00000015000b7308 */ /* 0x000e220000001800 */
[----:B------:R-:W-:-:S06]  /*06c0*/  IMAD.MOV.U32 R10, RZ, RZ, 0x1 ;  /* 0x00000001ff0a7424 */ /* 0x000fcc00078e00ff */
        /* <DEDUP_REMOVED lines=21> */
[----:B------:R-:W-:-:S07]  /*0820*/  MOV R4, R6 ;  /* 0x0000000600047202 */ /* 0x000fce0000000f00 */
.L_x_10:
[----:B------:R-:W-:Y:S05]  /*0830*/  BSYNC.RECONVERGENT B1 ;  /* 0x0000000000017941 */ /* 0x000fea0003800200 */
.L_x_9:
[----:B------:R-:W-:Y:S01]  /*0840*/  VIADD R7, R0, 0x3 ;  /* 0x0000000300077836 */ /* 0x000fe20000000000 */
[----:B------:R-:W2:Y:S03]  /*0850*/  LDG.E.64 R8, desc[UR8][R12.64+0x18] ;  /* 0x000018080c087981 */ /* 0x000ea6000c1e1b00 */
        /* <DEDUP_REMOVED lines=24> */
[----:B------:R-:W-:Y:S05]  /*09e0*/  CALL.REL.NOINC `($__internal_0_$__cuda_sm20_div_rn_f64_full) ;  /* 0x0000001800547944 */ /* 0x000fea0003c00000 */
[----:B------:R-:W-:-:S07]  /*09f0*/  IMAD.MOV.U32 R7, RZ, RZ, R5 ;  /* 0x000000ffff077224 */ /* 0x000fce00078e0005 */
.L_x_12:
[----:B------:R-:W-:Y:S05]  /*0a00*/  BSYNC.RECONVERGENT B1 ;  /* 0x0000000000017941 */ /* 0x000fea0003800200 */
.L_x_11:
[----:B------:R-:W-:Y:S01]  /*0a10*/  VIADD R5, R0, 0x4 ;  /* 0x0000000400057836 */ /* 0x000fe20000000000 */
[----:B------:R-:W2:Y:S03]  /*0a20*/  LDG.E.64 R8, desc[UR8][R12.64+0x20] ;  /* 0x000020080c087981 */ /* 0x000ea6000c1e1b00 */
[----:B------:R-:W-:-:S06]  /*0a30*/  IMAD.WIDE.U32 R4, R5, 0x8, R18 ;  /* 0x0000000805047825 */ /* 0x000fcc00078e0012 */
        /* <DEDUP_REMOVED lines=25> */
.L_x_14:
[----:B------:R-:W-:Y:S05]  /*0bd0*/  BSYNC.RECONVERGENT B1 ;  /* 0x0000000000017941 */ /* 0x000fea0003800200 */
.L_x_13:
        /* <DEDUP_REMOVED lines=28> */
.L_x_16:
[----:B------:R-:W-:Y:S05]  /*0da0*/  BSYNC.RECONVERGENT B1 ;  /* 0x0000000000017941 */ /* 0x000fea0003800200 */
.L_x_15:
        /* <DEDUP_REMOVED lines=28> */
.L_x_18:
[----:B------:R-:W-:Y:S05]  /*0f70*/  BSYNC.RECONVERGENT B1 ;  /* 0x0000000000017941 */ /* 0x000fea0003800200 */
.L_x_17:
        /* <DEDUP_REMOVED lines=28> */
.L_x_20:
[----:B------:R-:W-:Y:S05]  /*1140*/  BSYNC.RECONVERGENT B1 ;  /* 0x0000000000017941 */ /* 0x000fea0003800200 */
.L_x_19:
[----:B------:R-:W-:Y:S01]  /*1150*/  DADD R26, R26, R6 ;  /* 0x000000001a1a7229 */ /* 0x000fe20000000006 */
[----:B------:R-:W-:Y:S10]  /*1160*/  @P1 BRA `(.L_x_21) ;  /* 0xfffffff000501947 */ /* 0x000ff4000383ffff */
.L_x_4:
[----:B------:R-:W-:-:S09]  /*1170*/  UISETP.NE.AND UP0, UPT, UR6, URZ, UPT ;  /* 0x000000ff0600728c */ /* 0x000fd2000bf05270 */
[----:B------:R-:W-:Y:S05]  /*1180*/  BRA.U !UP0, `(.L_x_3) ;  /* 0x0000000d08e07547 */ /* 0x000fea000b800000 */
[----:B------:R-:W-:-:S09]  /*1190*/  UISETP.GE.U32.AND UP0, UPT, UR6, 0x4, UPT ;  /* 0x000000040600788c */ /* 0x000fd2000bf06070 */
[----:B------:R-:W-:Y:S05]  /*11a0*/  BRA.U !UP0, `(.L_x_22) ;  /* 0x0000000908147547 */ /* 0x000fea000b800000 */
[----:B------:R-:W1:Y:S01]  /*11b0*/  LDCU UR6, c[0x0][0x3b0] ;  /* 0x00007600ff0677ac */ /* 0x000e620008000800 */
[----:B------:R-:W2:Y:S01]  /*11c0*/  LDCU.128 UR12, c[0x0][0x380] ;  /* 0x00007000ff0c77ac */ /* 0x000ea20008000c00 */
[----:B-1----:R-:W-:Y:S01]  /*11d0*/  MOV R0, UR6 ;  /* 0x0000000600007c02 */ /* 0x002fe20008000f00 */
[----:B--2---:R-:W-:Y:S01]  /*11e0*/  UIMAD.WIDE.U32 UR6, UR4, 0x8, UR14 ;  /* 0x00000008040678a5 */ /* 0x004fe2000f8e000e */
[----:B0-----:R-:W-:Y:S02]  /*11f0*/  IMAD.U32 R4, RZ, RZ, UR12 ;  /* 0x0000000cff047e24 */ /* 0x001fe4000f8e00ff */
[----:B------:R-:W-:Y:S02]  /*1200*/  IMAD.U32 R5, RZ, RZ, UR13 ;  /* 0x0000000dff057e24 */ /* 0x000fe4000f8e00ff */
[----:B------:R-:W-:Y:S01]  /*1210*/  IMAD R0, R3, R0, UR4 ;  /* 0x0000000403007e24 */ /* 0x000fe2000f8e0200 */
[----:B------:R-:W-:Y:S01]  /*1220*/  MOV R12, UR6 ;  /* 0x00000006000c7c02 */ /* 0x000fe20008000f00 */
[----:B------:R-:W-:-:S02]  /*1230*/  IMAD.U32 R13, RZ, RZ, UR7 ;  /* 0x00000007ff0d7e24 */ /* 0x000fc4000f8e00ff */
[----:B------:R-:W-:-:S03]  /*1240*/  IMAD.WIDE.U32 R4, R0, 0x8, R4 ;  /* 0x0000000800047825 */ /* 0x000fc600078e0004 */
[----:B------:R-:W2:Y:S04]  /*1250*/  LDG.E.64 R6, desc[UR8][R12.64] ;  /* 0x000000080c067981 */ /* 0x000ea8000c1e1b00 */
[----:B------:R-:W2:Y:S01]  /*1260*/  LDG.E.64 R4, desc[UR8][R4.64] ;  /* 0x0000000804047981 */ /* 0x000ea2000c1e1b00 */
[----:B------:R-:W0:Y:S01]  /*1270*/  MUFU.RCP64H R9, R21 ;  /* 0x0000001500097308 */ /* 0x000e220000001800 */
[----:B------:R-:W-:Y:S01]  /*1280*/  IMAD.MOV.U32 R8, RZ, RZ, 0x1 ;  /* 0x00000001ff087424 */ /* 0x000fe200078e00ff */
[----:B------:R-:W-:Y:S05]  /*1290*/  BSSY.RECONVERGENT B1, `(.L_x_23) ;  /* 0x0000014000017945 */ /* 0x000fea0003800200 */
        /* <DEDUP_REMOVED lines=15> */
[----:B------:R-:W-:Y:S01]  /*1390*/  MOV R4, 0x13c0 ;  /* 0x000013c000047802 */ /* 0x000fe20000000f00 */
[----:B------:R-:W-:-:S07]  /*13a0*/  IMAD.MOV.U32 R25, RZ, RZ, R21 ;  /* 0x000000ffff197224 */ /* 0x000fce00078e0015 */
[----:B------:R-:W-:Y:S05]  /*13b0*/  CALL.REL.NOINC `($__internal_0_$__cuda_sm20_div_rn_f64_full) ;  /* 0x0000000c00e07944 */ /* 0x000fea0003c00000 */
[----:B------:R-:W-:-:S07]  /*13c0*/  MOV R7, R5 ;  /* 0x0000000500077202 */ /* 0x000fce0000000f00 */
.L_x_24:
[----:B------:R-:W-:Y:S05]  /*13d0*/  BSYNC.RECONVERGENT B1 ;  /* 0x0000000000017941 */ /* 0x000fea0003800200 */
.L_x_23:
[----:B------:R-:W0:Y:S01]  /*13e0*/  LDC.64 R4, c[0x0][0x380] ;  /* 0x0000e000ff047b82 */ /* 0x000e220000000a00 */
[----:B------:R-:W-:Y:S01]  /*13f0*/  VIADD R9, R0, 0x1 ;  /* 0x0000000100097836 */ /* 0x000fe20000000000 */
[----:B------:R-:W-:Y:S01]  /*1400*/  MOV R17, UR7 ;  /* 0x0000000700117c02 */ /* 0x000fe20008000f00 */
[----:B------:R-:W-:Y:S02]  /*1410*/  IMAD.U32 R16, RZ, RZ, UR6 ;  /* 0x00000006ff107e24 */ /* 0x000fe4000f8e00ff */
[----:B0-----:R-:W-:-:S03]  /*1420*/  IMAD.WIDE.U32 R4, R9, 0x8, R4 ;  /* 0x0000000809047825 */ /* 0x001fc600078e0004 */
        /* <DEDUP_REMOVED lines=14> */
[----:B------:R-:W-:Y:S02]  /*1510*/  DFMA R4, R12, R10, R8 ;  /* 0x0000000a0c04722b */ /* 0x000fe40000000008 */
[----:B------:R-:W-:-:S08]  /*1520*/  DADD R12, R26, R6 ;  /* 0x000000001a0c7229 */ /* 0x000fd00000000006 */
        /* <DEDUP_REMOVED lines=10> */
.L_x_26:
[----:B------:R-:W-:Y:S05]  /*15d0*/  BSYNC.RECONVERGENT B1 ;  /* 0x0000000000017941 */ /* 0x000fea0003800200 */
.L_x_25:
        /* <DEDUP_REMOVED lines=9> */
[----:B------:R-:W-:Y:S01]  /*1670*/  BSSY.RECONVERGENT B1, `(.L_x_27) ;  /* 0x0000016000017945 */ /* 0x000fe20003800200 */
[----:B------:R-:W-:-:S04]  /*1680*/  DADD R12, R12, R4 ;  /* 0x000000000c0c7229 */ /* 0x000fc80000000004 */
        /* <DEDUP_REMOVED lines=20> */
.L_x_28:
[----:B------:R-:W-:Y:S05]  /*17d0*/  BSYNC.RECONVERGENT B1 ;  /* 0x0000000000017941 */ /* 0x000fea0003800200 */
.L_x_27:
        /* <DEDUP_REMOVED lines=31> */
.L_x_30:
[----:B------:R-:W-:Y:S05]  /*19d0*/  BSYNC.RECONVERGENT B1 ;  /* 0x0000000000017941 */ /* 0x000fea0003800200 */
.L_x_29:
[----:B------:R-:W-:Y:S01]  /*19e0*/  DADD R26, R12, R4 ;  /* 0x000000000c1a7229 */ /* 0x000fe20000000004 */
[----:B------:R-:W-:-:S12]  /*19f0*/  UIADD3 UR4, UPT, UPT, UR4, 0x4, URZ ;  /* 0x0000000404047890 */ /* 0x000fd8000fffe0ff */
.L_x_22:
[----:B------:R-:W-:-:S09]  /*1a00*/  ULOP3.LUT UP0, UR5, UR5, 0x3, URZ, 0xc0, !UPT ;  /* 0x0000000305057892 */ /* 0x000fd2000f80c0ff */
[----:B------:R-:W-:Y:S05]  /*1a10*/  BRA.U !UP0, `(.L_x_3) ;  /* 0x0000000508bc7547 */ /* 0x000fea000b800000 */
[----:B------:R-:W-:-:S09]  /*1a20*/  UISETP.NE.AND UP0, UPT, UR5, 0x1, UPT ;  /* 0x000000010500788c */ /* 0x000fd2000bf05270 */
[----:B------:R-:W-:Y:S05]  /*1a30*/  BRA.U !UP0, `(.L_x_31) ;  /* 0x0000000508147547 */ /* 0x000fea000b800000 */
[----:B------:R-:W1:Y:S01]  /*1a40*/  LDCU UR5, c[0x0][0x3b0] ;  /* 0x00007600ff0577ac */ /* 0x000e620008000800 */
[----:B------:R-:W2:Y:S01]  /*1a50*/  LDCU.128 UR12, c[0x0][0x380] ;  /* 0x00007000ff0c77ac */ /* 0x000ea20008000c00 */
[----:B-1----:R-:W-:Y:S01]  /*1a60*/  IMAD.U32 R0, RZ, RZ, UR5 ;  /* 0x00000005ff007e24 */ /* 0x002fe2000f8e00ff */
[----:B--2---:R-:W-:Y:S01]  /*1a70*/  UIMAD.WIDE.U32 UR6, UR4, 0x8, UR14 ;  /* 0x00000008040678a5 */ /* 0x004fe2000f8e000e */
[----:B0-----:R-:W-:Y:S01]  /*1a80*/  MOV R5, UR13 ;  /* 0x0000000d00057c02 */ /* 0x001fe20008000f00 */
[----:B------:R-:W-:Y:S02]  /*1a90*/  IMAD.U32 R4, RZ, RZ, UR12 ;  /* 0x0000000cff047e24 */ /* 0x000fe4000f8e00ff */
[----:B------:R-:W-:Y:S02]  /*1aa0*/  IMAD R0, R3, R0, UR4 ;  /* 0x0000000403007e24 */ /* 0x000fe4000f8e0200 */
[----:B------:R-:W-:Y:S02]  /*1ab0*/  IMAD.U32 R12, RZ, RZ, UR6 ;  /* 0x00000006ff0c7e24 */ /* 0x000fe4000f8e00ff */
[----:B------:R-:W-:-:S04]  /*1ac0*/  IMAD.WIDE.U32 R4, R0, 0x8, R4 ;  /* 0x0000000800047825 */ /* 0x000fc800078e0004 */
[----:B------:R-:W-:Y:S02]  /*1ad0*/  IMAD.U32 R13, RZ, RZ, UR7 ;  /* 0x00000007ff0d7e24 */ /* 0x000fe4000f8e00ff */
[----:B------:R-:W2:Y:S04]  /*1ae0*/  LDG.E.64 R4, desc[UR8][R4.64] ;  /* 0x0000000804047981 */ /* 0x000ea8000c1e1b00 */
        /* <DEDUP_REMOVED lines=20> */
[----:B------:R-:W-:-:S07]  /*1c30*/  MOV R4, 0x1c50 ;  /* 0x00001c5000047802 */ /* 0x000fce0000000f00 */
[----:B------:R-:W-:Y:S05]  /*1c40*/  CALL.REL.NOINC `($__internal_0_$__cuda_sm20_div_rn_f64_full) ;  /* 0x0000000400bc7944 */ /* 0x000fea0003c00000 */
[----:B------:R-:W-:-:S07]  /*1c50*/  IMAD.MOV.U32 R7, RZ, RZ, R5 ;  /* 0x000000ffff077224 */ /* 0x000fce00078e0005 */
.L_x_33:
[----:B------:R-:W-:Y:S05]  /*1c60*/  BSYNC.RECONVERGENT B1 ;  /* 0x0000000000017941 */ /* 0x000fea0003800200 */
.L_x_32:
        /* <DEDUP_REMOVED lines=31> */
.L_x_35:
[----:B------:R-:W-:Y:S05]  /*1e60*/  BSYNC.RECONVERGENT B1 ;  /* 0x0000000000017941 */ /* 0x000fea0003800200 */
.L_x_34:
[----:B------:R-:W-:Y:S01]  /*1e70*/  DADD R26, R26, R4 ;  /* 0x000000001a1a7229 */ /* 0x000fe20000000004 */
[----:B------:R-:W-:-:S12]  /*1e80*/  UIADD3 UR4, UPT, UPT, UR4, 0x2, URZ ;  /* 0x0000000204047890 */ /* 0x000fd8000fffe0ff */
.L_x_31:
[----:B------:R-:W1:Y:S02]  /*1e90*/  LDCU UR5, c[0x0][0x3b4] ;  /* 0x00007680ff0577ac */ /* 0x000e640008000800 */
[----:B-1----:R-:W-:-:S04]  /*1ea0*/  ULOP3.LUT UR5, UR5, 0x1, URZ, 0xc0, !UPT ;  /* 0x0000000105057892 */ /* 0x002fc8000f8ec0ff */
[----:B------:R-:W-:-:S09]  /*1eb0*/  UISETP.NE.U32.AND UP0, UPT, UR5, 0x1, UPT ;  /* 0x000000010500788c */ /* 0x000fd2000bf05070 */
        /* <DEDUP_REMOVED lines=8> */
[----:B------:R-:W-:Y:S01]  /*1f40*/  IMAD.U32 R12, RZ, RZ, UR6 ;  /* 0x00000006ff0c7e24 */ /* 0x000fe2000f8e00ff */
[----:B------:R-:W-:Y:S01]  /*1f50*/  MOV R13, UR7 ;  /* 0x00000007000d7c02 */ /* 0x000fe20008000f00 */
[----:B------:R-:W-:-:S04]  /*1f60*/  IMAD.WIDE.U32 R4, R7, 0x8, R4 ;  /* 0x0000000807047825 */ /* 0x000fc800078e0004 */
        /* <DEDUP_REMOVED lines=24> */
.L_x_37:
[----:B------:R-:W-:Y:S05]  /*20f0*/  BSYNC.RECONVERGENT B1 ;  /* 0x0000000000017941 */ /* 0x000fea0003800200 */
.L_x_36:
[----:B------:R-:W-:-:S11]  /*2100*/  DADD R26, R26, R6 ;  /* 0x000000001a1a7229 */ /* 0x000fd60000000006 */
.L_x_3:
[----:B0-----:R-:W0:Y:S08]  /*2110*/  LDC.64 R4, c[0x0][0x390] ;  /* 0x0000e400ff047b82 */ /* 0x001e300000000a00 */
[----:B------:R-:W1:Y:S01]  /*2120*/  LDC.64 R6, c[0x0][0x388] ;  /* 0x0000e200ff067b82 */ /* 0x000e620000000a00 */
[----:B0-----:R-:W-:-:S05]  /*2130*/  IMAD.WIDE.U32 R4, R3, 0x8, R4 ;  /* 0x0000000803047825 */ /* 0x001fca00078e0004 */
[----:B------:R0:W-:Y:S01]  /*2140*/  STG.E.64 desc[UR8][R4.64], R26 ;  /* 0x0000001a04007986 */ /* 0x0001e2000c101b08 */
[----:B-1----:R-:W-:-:S06]  /*2150*/  IMAD.WIDE.U32 R6, R3, 0x8, R6 ;  /* 0x0000000803067825 */ /* 0x002fcc00078e0006 */
[----:B------:R-:W2:Y:S01]  /*2160*/  LDG.E.64 R6, desc[UR8][R6.64] ;  /* 0x0000000806067981 */ /* 0x000ea2000c1e1b00 */
[----:B------:R-:W1:Y:S01]  /*2170*/  MUFU.RCP64H R9, R21 ;  /* 0x0000001500097308 */ /* 0x000e620000001800 */
[----:B------:R-:W-:Y:S01]  /*2180*/  MOV R8, 0x1 ;  /* 0x0000000100087802 */ /* 0x000fe20000000f00 */
[----:B------:R-:W-:Y:S05]  /*2190*/  BSSY.RECONVERGENT B1, `(.L_x_38) ;  /* 0x0000016000017945 */ /* 0x000fea0003800200 */
[----:B-1----:R-:W-:-:S08]  /*21a0*/  DFMA R10, R8, -R20, 1 ;  /* 0x3ff00000080a742b */ /* 0x002fd00000000814 */
[----:B------:R-:W-:-:S08]  /*21b0*/  DFMA R10, R10, R10, R10 ;  /* 0x0000000a0a0a722b */ /* 0x000fd0000000000a */
[----:B------:R-:W-:-:S08]  /*21c0*/  DFMA R10, R8, R10, R8 ;  /* 0x0000000a080a722b */ /* 0x000fd00000000008 */
[----:B------:R-:W-:-:S08]  /*21d0*/  DFMA R12, R10, -R20, 1 ;  /* 0x3ff000000a0c742b */ /* 0x000fd00000000814 */
[----:B------:R-:W-:Y:S02]  /*21e0*/  DFMA R12, R10, R12, R10 ;  /* 0x0000000c0a0c722b */ /* 0x000fe4000000000a */
[----:B--2---:R-:W-:-:S08]  /*21f0*/  DMUL R8, R6, R26 ;  /* 0x0000001a06087228 */ /* 0x004fd00000000000 */
[----:B------:R-:W-:-:S08]  /*2200*/  DMUL R8, R8, 0.5 ;  /* 0x3fe0000008087828 */ /* 0x000fd00000000000 */
[----:B0-----:R-:W-:Y:S02]  /*2210*/  DMUL R4, R12, R8 ;  /* 0x000000080c047228 */ /* 0x001fe40000000000 */
        /* <DEDUP_REMOVED lines=13> */
.L_x_39:
[----:B------:R-:W-:Y:S05]  /*22f0*/  BSYNC.RECONVERGENT B1 ;  /* 0x0000000000017941 */ /* 0x000fea0003800200 */
.L_x_38:
[----:B------:R-:W0:Y:S02]  /*2300*/  LDC.64 R4, c[0x0][0x398] ;  /* 0x0000e600ff047b82 */ /* 0x000e240000000a00 */
[----:B0-----:R-:W-:-:S05]  /*2310*/  IMAD.WIDE.U32 R2, R3, 0x8, R4 ;  /* 0x0000000803027825 */ /* 0x001fca00078e0004 */
[----:B------:R-:W-:Y:S01]  /*2320*/  STG.E.64 desc[UR8][R2.64], R6 ;  /* 0x0000000602007986 */ /* 0x000fe2000c101b08 */
[----:B------:R-:W-:Y:S05]  /*2330*/  EXIT ;  /* 0x000000000000794d */ /* 0x000fea0003800000 */
        .weak           $__internal_0_$__cuda_sm20_div_rn_f64_full
        .type           $__internal_0_$__cuda_sm20_div_rn_f64_full,@function
        .size           $__internal_0_$__cuda_sm20_div_rn_f64_full,(.L_x_262 - $__internal_0_$__cuda_sm20_div_rn_f64_full)
$__internal_0_$__cuda_sm20_div_rn_f64_full:
[C---:B------:R-:W-:Y:S01]  /*2340*/  FSETP.GEU.AND P0, PT, |R25|.reuse, 1.469367938527859385e-39, PT ;  /* 0x001000001900780b */ /* 0x040fe20003f0e200 */
[----:B------:R-:W-:Y:S01]  /*2350*/  IMAD.MOV.U32 R31, RZ, RZ, R5 ;  /* 0x000000ffff1f7224 */ /* 0x000fe200078e0005 */
[----:B------:R-:W-:Y:S01]  /*2360*/  LOP3.LUT R22, R25, 0x800fffff, RZ, 0xc0, !PT ;  /* 0x800fffff19167812 */ /* 0x000fe200078ec0ff */
[----:B------:R-:W-:Y:S01]  /*2370*/  IMAD.MOV.U32 R30, RZ, RZ, R6 ;  /* 0x000000ffff1e7224 */ /* 0x000fe200078e0006 */
[----:B------:R-:W-:Y:S01]  /*2380*/  MOV R10, 0x1 ;  /* 0x00000001000a7802 */ /* 0x000fe20000000f00 */
[----:B------:R-:W-:Y:S01]  /*2390*/  BSSY.RECONVERGENT B0, `(.L_x_40) ;  /* 0x0000059000007945 */ /* 0x000fe20003800200 */
[----:B------:R-:W-:Y:S01]  /*23a0*/  LOP3.LUT R23, R22, 0x3ff00000, RZ, 0xfc, !PT ;  /* 0x3ff0000016177812 */ /* 0x000fe200078efcff */
[----:B------:R-:W-:Y:S01]  /*23b0*/  IMAD.MOV.U32 R32, RZ, RZ, R30 ;  /* 0x000000ffff207224 */ /* 0x000fe200078e001e */
[----:B------:R-:W-:Y:S02]  /*23c0*/  MOV R22, R24 ;  /* 0x0000001800167202 */ /* 0x000fe40000000f00 */
[----:B------:R-:W-:-:S02]  /*23d0*/  FSETP.GEU.AND P3, PT, |R31|, 1.469367938527859385e-39, PT ;  /* 0x001000001f00780b */ /* 0x000fc40003f6e200 */
[----:B------:R-:W-:Y:S01]  /*23e0*/  LOP3.LUT R5, R31, 0x7ff00000, RZ, 0xc0, !PT ;  /* 0x7ff000001f057812 */ /* 0x000fe200078ec0ff */
[----:B------:R-:W-:Y:S01]  /*23f0*/  @!P0 DMUL R22, R24, 8.98846567431157953865e+307 ;  /* 0x7fe0000018168828 */ /* 0x000fe20000000000 */
[----:B------:R-:W-:-:S04]  /*2400*/  LOP3.LUT R8, R25, 0x7ff00000, RZ, 0xc0, !PT ;  /* 0x7ff0000019087812 */ /* 0x000fc800078ec0ff */
[----:B------:R-:W-:Y:S01]  /*2410*/  ISETP.GE.U32.AND P2, PT, R5, R8, PT ;  /* 0x000000080500720c */ /* 0x000fe20003f46070 */
[----:B------:R-:W0:Y:S04]  /*2420*/  MUFU.RCP64H R11, R23 ;  /* 0x00000017000b7308 */ /* 0x000e280000001800 */
[----:B------:R-:W-:Y:S02]  /*2430*/  @!P3 LOP3.LUT R6, R25, 0x7ff00000, RZ, 0xc0, !PT ;  /* 0x7ff000001906b812 */ /* 0x000fe400078ec0ff */
[----:B------:R-:W-:Y:S02]  /*2440*/  @!P0 LOP3.LUT R8, R23, 0x7ff00000, RZ, 0xc0, !PT ;  /* 0x7ff0000017088812 */ /* 0x000fe400078ec0ff */
[----:B------:R-:W-:Y:S01]  /*2450*/  @!P3 ISETP.GE.U32.AND P4, PT, R5, R6, PT ;  /* 0x000000060500b20c */ /* 0x000fe20003f86070 */
[----:B------:R-:W-:-:S05]  /*2460*/  IMAD.MOV.U32 R6, RZ, RZ, 0x1ca00000 ;  /* 0x1ca00000ff067424 */ /* 0x000fca00078e00ff */
[C---:B------:R-:W-:Y:S02]  /*2470*/  @!P3 SEL R9, R6.reuse, 0x63400000, !P4 ;  /* 0x634000000609b807 */ /* 0x040fe40006000000 */
[----:B------:R-:W-:Y:S01]  /*2480*/  SEL R7, R6, 0x63400000, !P2 ;  /* 0x6340000006077807 */ /* 0x000fe20005000000 */
[----:B0-----:R-:W-:Y:S01]  /*2490*/  DFMA R28, R10, -R22, 1 ;  /* 0x3ff000000a1c742b */ /* 0x001fe20000000816 */
[--C-:B------:R-:W-:Y:S02]  /*24a0*/  @!P3 LOP3.LUT R9, R9, 0x80000000, R31.reuse, 0xf8, !PT ;  /* 0x800000000909b812 */ /* 0x100fe400078ef81f */
[----:B------:R-:W-:Y:S01]  /*24b0*/  LOP3.LUT R33, R7, 0x800fffff, R31, 0xf8, !PT ;  /* 0x800fffff07217812 */ /* 0x000fe200078ef81f */
[----:B------:R-:W-:-:S04]  /*24c0*/  IMAD.MOV.U32 R7, RZ, RZ, R5 ;  /* 0x000000ffff077224 */ /* 0x000fc800078e0005 */
[----:B------:R-:W-:-:S08]  /*24d0*/  DFMA R28, R28, R28, R28 ;  /* 0x0000001c1c1c722b */ /* 0x000fd0000000001c */
[----:B------:R-:W-:Y:S01]  /*24e0*/  DFMA R10, R10, R28, R10 ;  /* 0x0000001c0a0a722b */ /* 0x000fe2000000000a */
[----:B------:R-:W-:Y:S02]  /*24f0*/  @!P3 LOP3.LUT R29, R9, 0x100000, RZ, 0xfc, !PT ;  /* 0x00100000091db812 */ /* 0x000fe400078efcff */
[----:B------:R-:W-:-:S05]  /*2500*/  @!P3 MOV R28, RZ ;  /* 0x000000ff001cb202 */ /* 0x000fca0000000f00 */
[----:B------:R-:W-:Y:S02]  /*2510*/  DFMA R34, R10, -R22, 1 ;  /* 0x3ff000000a22742b */ /* 0x000fe40000000816 */
[----:B------:R-:W-:-:S06]  /*2520*/  @!P3 DFMA R32, R32, 2, -R28 ;  /* 0x400000002020b82b */ /* 0x000fcc000000081c */
[----:B------:R-:W-:-:S04]  /*2530*/  DFMA R34, R10, R34, R10 ;  /* 0x000000220a22722b */ /* 0x000fc8000000000a */
[----:B------:R-:W-:-:S04]  /*2540*/  @!P3 LOP3.LUT R7, R33, 0x7ff00000, RZ, 0xc0, !PT ;  /* 0x7ff000002107b812 */ /* 0x000fc800078ec0ff */
[----:B------:R-:W-:Y:S01]  /*2550*/  DMUL R10, R34, R32 ;  /* 0x00000020220a7228 */ /* 0x000fe20000000000 */
[----:B------:R-:W-:-:S05]  /*2560*/  VIADD R9, R7, 0xffffffff ;  /* 0xffffffff07097836 */ /* 0x000fca0000000000 */
[----:B------:R-:W-:Y:S02]  /*2570*/  ISETP.GT.U32.AND P0, PT, R9, 0x7feffffe, PT ;  /* 0x7feffffe0900780c */ /* 0x000fe40003f04070 */
[----:B------:R-:W-:-:S08]  /*2580*/  DFMA R28, R10, -R22, R32 ;  /* 0x800000160a1c722b */ /* 0x000fd00000000020 */
[----:B------:R-:W-:Y:S01]  /*2590*/  DFMA R28, R34, R28, R10 ;  /* 0x0000001c221c722b */ /* 0x000fe2000000000a */
[----:B------:R-:W-:-:S04]  /*25a0*/  IADD3 R10, PT, PT, R8, -0x1, RZ ;  /* 0xffffffff080a7810 */ /* 0x000fc80007ffe0ff */
[----:B------:R-:W-:-:S13]  /*25b0*/  ISETP.GT.U32.OR P0, PT, R10, 0x7feffffe, P0 ;  /* 0x7feffffe0a00780c */ /* 0x000fda0000704470 */
[----:B------:R-:W-:Y:S05]  /*25c0*/  @P0 BRA `(.L_x_41) ;  /* 0x0000000000740947 */ /* 0x000fea0003800000 */
[----:B------:R-:W-:-:S04]  /*25d0*/  LOP3.LUT R8, R25, 0x7ff00000, RZ, 0xc0, !PT ;  /* 0x7ff0000019087812 */ /* 0x000fc800078ec0ff */
[CC--:B------:R-:W-:Y:S02]  /*25e0*/  VIADDMNMX R7, R5.reuse, -R8.reuse, 0xb9600000, !PT ;  /* 0xb960000005077446 */ /* 0x0c0fe40007800908 */
[----:B------:R-:W-:Y:S02]  /*25f0*/  ISETP.GE.U32.AND P0, PT, R5, R8, PT ;  /* 0x000000080500720c */ /* 0x000fe40003f06070 */
[----:B------:R-:W-:Y:S02]  /*2600*/  VIMNMX R7, PT, PT, R7, 0x46a00000, PT ;  /* 0x46a0000007077848 */ /* 0x000fe40003fe0100 */
[----:B------:R-:W-:Y:S02]  /*2610*/  SEL R6, R6, 0x63400000, !P0 ;  /* 0x6340000006067807 */ /* 0x000fe40004000000 */
[----:B------:R-:W-:-:S03]  /*2620*/  MOV R8, RZ ;  /* 0x000000ff00087202 */ /* 0x000fc60000000f00 */
[----:B------:R-:W-:-:S04]  /*2630*/  IMAD.IADD R6, R7, 0x1, -R6 ;  /* 0x0000000107067824 */ /* 0x000fc800078e0a06 */
[----:B------:R-:W-:-:S06]  /*2640*/  VIADD R9, R6, 0x7fe00000 ;  /* 0x7fe0000006097836 */ /* 0x000fcc0000000000 */
[----:B------:R-:W-:-:S10]  /*2650*/  DMUL R10, R28, R8 ;  /* 0x000000081c0a7228 */ /* 0x000fd40000000000 */
[----:B------:R-:W-:-:S13]  /*2660*/  FSETP.GTU.AND P0, PT, |R11|, 1.469367938527859385e-39, PT ;  /* 0x001000000b00780b */ /* 0x000fda0003f0c200 */
[----:B------:R-:W-:Y:S05]  /*2670*/  @P0 BRA `(.L_x_42) ;  /* 0x0000000000a80947 */ /* 0x000fea0003800000 */
[----:B------:R-:W-:-:S06]  /*2680*/  DFMA R22, R28, -R22, R32 ;  /* 0x800000161c16722b */ /* 0x000fcc0000000020 */
[----:B------:R-:W-:-:S04]  /*2690*/  IMAD.MOV.U32 R22, RZ, RZ, RZ ;  /* 0x000000ffff167224 */ /* 0x000fc800078e00ff */
[C---:B------:R-:W-:Y:S02]  /*26a0*/  FSETP.NEU.AND P0, PT, R23.reuse, RZ, PT ;  /* 0x000000ff1700720b */ /* 0x040fe40003f0d000 */
[----:B------:R-:W-:-:S04]  /*26b0*/  LOP3.LUT R24, R23, 0x80000000, R25, 0x48, !PT ;  /* 0x8000000017187812 */ /* 0x000fc800078e4819 */
[----:B------:R-:W-:-:S07]  /*26c0*/  LOP3.LUT R23, R24, R9, RZ, 0xfc, !PT ;  /* 0x0000000918177212 */ /* 0x000fce00078efcff */
[----:B------:R-:W-:Y:S05]  /*26d0*/  @!P0 BRA `(.L_x_42) ;  /* 0x0000000000908947 */ /* 0x000fea0003800000 */
[----:B------:R-:W-:Y:S01]  /*26e0*/  IMAD.MOV R9, RZ, RZ, -R6 ;  /* 0x000000ffff097224 */ /* 0x000fe200078e0a06 */
[----:B------:R-:W-:Y:S02]  /*26f0*/  MOV R8, RZ ;  /* 0x000000ff00087202 */ /* 0x000fe40000000f00 */
[----:B------:R-:W-:-:S04]  /*2700*/  IADD3 R6, PT, PT, -R6, -0x43300000, RZ ;  /* 0xbcd0000006067810 */ /* 0x000fc80007ffe1ff */
[----:B------:R-:W-:Y:S02]  /*2710*/  DFMA R8, R10, -R8, R28 ;  /* 0x800000080a08722b */ /* 0x000fe4000000001c */
[----:B------:R-:W-:-:S08]  /*2720*/  DMUL.RP R28, R28, R22 ;  /* 0x000000161c1c7228 */ /* 0x000fd00000008000 */
[----:B------:R-:W-:Y:S02]  /*2730*/  FSETP.NEU.AND P0, PT, |R9|, R6, PT ;  /* 0x000000060900720b */ /* 0x000fe40003f0d200 */
[----:B------:R-:W-:Y:S02]  /*2740*/  LOP3.LUT R24, R29, R24, RZ, 0x3c, !PT ;  /* 0x000000181d187212 */ /* 0x000fe400078e3cff */
[----:B------:R-:W-:Y:S02]  /*2750*/  FSEL R6, R28, R10, !P0 ;  /* 0x0000000a1c067208 */ /* 0x000fe40004000000 */
[----:B------:R-:W-:-:S03]  /*2760*/  FSEL R7, R24, R11, !P0 ;  /* 0x0000000b18077208 */ /* 0x000fc60004000000 */
[----:B------:R-:W-:Y:S02]  /*2770*/  IMAD.MOV.U32 R10, RZ, RZ, R6 ;  /* 0x000000ffff0a7224 */ /* 0x000fe400078e0006 */
[----:B------:R-:W-:Y:S01]  /*2780*/  IMAD.MOV.U32 R11, RZ, RZ, R7 ;  /* 0x000000ffff0b7224 */ /* 0x000fe200078e0007 */
[----:B------:R-:W-:Y:S06]  /*2790*/  BRA `(.L_x_42) ;  /* 0x0000000000607947 */ /* 0x000fec0003800000 */
.L_x_41:
[----:B------:R-:W-:-:S14]  /*27a0*/  DSETP.NAN.AND P0, PT, R30, R30, PT ;  /* 0x0000001e1e00722a */ /* 0x000fdc0003f08000 */
[----:B------:R-:W-:Y:S05]  /*27b0*/  @P0 BRA `(.L_x_43) ;  /* 0x00000000004c0947 */ /* 0x000fea0003800000 */
[----:B------:R-:W-:-:S14]  /*27c0*/  DSETP.NAN.AND P0, PT, R24, R24, PT ;  /* 0x000000181800722a */ /* 0x000fdc0003f08000 */
[----:B------:R-:W-:Y:S05]  /*27d0*/  @P0 BRA `(.L_x_44) ;  /* 0x0000000000340947 */ /* 0x000fea0003800000 */
[----:B------:R-:W-:Y:S01]  /*27e0*/  ISETP.NE.AND P0, PT, R7, R8, PT ;  /* 0x000000080700720c */ /* 0x000fe20003f05270 */
[----:B------:R-:W-:Y:S01]  /*27f0*/  IMAD.MOV.U32 R11, RZ, RZ, -0x80000 ;  /* 0xfff80000ff0b7424 */ /* 0x000fe200078e00ff */
[----:B------:R-:W-:-:S11]  /*2800*/  MOV R10, 0x0 ;  /* 0x00000000000a7802 */ /* 0x000fd60000000f00 */
[----:B------:R-:W-:Y:S05]  /*2810*/  @!P0 BRA `(.L_x_42) ;  /* 0x0000000000408947 */ /* 0x000fea0003800000 */
[----:B------:R-:W-:Y:S02]  /*2820*/  ISETP.NE.AND P0, PT, R7, 0x7ff00000, PT ;  /* 0x7ff000000700780c */ /* 0x000fe40003f05270 */
[----:B------:R-:W-:Y:S02]  /*2830*/  LOP3.LUT R25, R31, 0x80000000, R25, 0x48, !PT ;  /* 0x800000001f197812 */ /* 0x000fe400078e4819 */
[----:B------:R-:W-:-:S13]  /*2840*/  ISETP.EQ.OR P0, PT, R8, RZ, !P0 ;  /* 0x000000ff0800720c */ /* 0x000fda0004702670 */
[----:B------:R-:W-:Y:S01]  /*2850*/  @P0 LOP3.LUT R5, R25, 0x7ff00000, RZ, 0xfc, !PT ;  /* 0x7ff0000019050812 */ /* 0x000fe200078efcff */
[----:B------:R-:W-:Y:S01]  /*2860*/  @!P0 IMAD.MOV.U32 R10, RZ, RZ, RZ ;  /* 0x000000ffff0a8224 */ /* 0x000fe200078e00ff */
[----:B------:R-:W-:Y:S01]  /*2870*/  @!P0 MOV R11, R25 ;  /* 0x00000019000b8202 */ /* 0x000fe20000000f00 */
[----:B------:R-:W-:Y:S02]  /*2880*/  @P0 IMAD.MOV.U32 R10, RZ, RZ, RZ ;  /* 0x000000ffff0a0224 */ /* 0x000fe400078e00ff */
[----:B------:R-:W-:Y:S01]  /*2890*/  @P0 IMAD.MOV.U32 R11, RZ, RZ, R5 ;  /* 0x000000ffff0b0224 */ /* 0x000fe200078e0005 */
[----:B------:R-:W-:Y:S06]  /*28a0*/  BRA `(.L_x_42) ;  /* 0x00000000001c7947 */ /* 0x000fec0003800000 */
.L_x_44:
[----:B------:R-:W-:Y:S02]  /*28b0*/  LOP3.LUT R5, R25, 0x80000, RZ, 0xfc, !PT ;  /* 0x0008000019057812 */ /* 0x000fe400078efcff */
[----:B------:R-:W-:-:S03]  /*28c0*/  MOV R10, R24 ;  /* 0x00000018000a7202 */ /* 0x000fc60000000f00 */
[----:B------:R-:W-:Y:S01]  /*28d0*/  IMAD.MOV.U32 R11, RZ, RZ, R5 ;  /* 0x000000ffff0b7224 */ /* 0x000fe200078e0005 */
[----:B------:R-:W-:Y:S06]  /*28e0*/  BRA `(.L_x_42) ;  /* 0x00000000000c7947 */ /* 0x000fec0003800000 */
.L_x_43:
[----:B------:R-:W-:Y:S01]  /*28f0*/  LOP3.LUT R5, R31, 0x80000, RZ, 0xfc, !PT ;  /* 0x000800001f057812 */ /* 0x000fe200078efcff */
[----:B------:R-:W-:-:S03]  /*2900*/  IMAD.MOV.U32 R10, RZ, RZ, R30 ;  /* 0x000000ffff0a7224 */ /* 0x000fc600078e001e */
[----:B------:R-:W-:-:S07]  /*2910*/  MOV R11, R5 ;  /* 0x00000005000b7202 */ /* 0x000fce0000000f00 */
.L_x_42:
[----:B------:R-:W-:Y:S05]  /*2920*/  BSYNC.RECONVERGENT B0 ;  /* 0x0000000000007941 */ /* 0x000fea0003800200 */
.L_x_40:
[----:B------:R-:W-:Y:S02]  /*2930*/  HFMA2 R9, -RZ, RZ, 0, 0 ;  /* 0x00000000ff097431 */ /* 0x000fe400000001ff */
[----:B------:R-:W-:Y:S01]  /*2940*/  IMAD.MOV.U32 R8, RZ, RZ, R4 ;  /* 0x000000ffff087224 */ /* 0x000fe200078e0004 */
[----:B------:R-:W-:Y:S01]  /*2950*/  MOV R5, R11 ;  /* 0x0000000b00057202 */ /* 0x000fe20000000f00 */
[----:B------:R-:W-:Y:S02]  /*2960*/  IMAD.MOV.U32 R6, RZ, RZ, R10 ;  /* 0x000000ffff067224 */ /* 0x000fe400078e000a */
[----:B------:R-:W-:Y:S05]  /*2970*/  RET.REL.NODEC R8 `(_Z18Householder_step_1PdS_S_S_ddii) ;  /* 0xffffffd408a07950 */ /* 0x000fea0003c3ffff */
.L_x_45:
        /* <DEDUP_REMOVED lines=16> */
.L_x_262:


//--------------------- .text._Z18Householder_step_0PdS_S_ii --------------------------
	.section	.text._Z18Householder_step_0PdS_S_ii,"ax",@progbits
	.align	128
        .global         _Z18Householder_step_0PdS_S_ii
        .type           _Z18Householder_step_0PdS_S_ii,@function
        .size           _Z18Householder_step_0PdS_S_ii,(.L_x_269 - _Z18Householder_step_0PdS_S_ii)
        .other          _Z18Householder_step_0PdS_S_ii,@"STO_CUDA_ENTRY STV_DEFAULT"
_Z18Householder_step_0PdS_S_ii:
.text._Z18Householder_step_0PdS_S_ii:
        /* <DEDUP_REMOVED lines=8> */
[----:B------:R-:W0:Y:S01]  /*0080*/  LDC R0, c[0x0][0x39c] ;  /* 0x0000e700ff007b82 */ /* 0x000e220000000800 */
[----:B------:R-:W1:Y:S01]  /*0090*/  LDCU.64 UR4, c[0x0][0x358] ;  /* 0x00006b00ff0477ac */ /* 0x000e620008000a00 */
[----:B------:R-:W-:Y:S01]  /*00a0*/  BSSY.RECONVERGENT B0, `(.L_x_46) ;  /* 0x000000f000007945 */ /* 0x000fe20003800200 */
[----:B0-----:R-:W-:-:S13]  /*00b0*/  ISETP.GE.U32.AND P0, PT, R7, R0, PT ;  /* 0x000000000700720c */ /* 0x001fda0003f06070 */
[----:B-1----:R-:W-:Y:S05]  /*00c0*/  @P0 BRA `(.L_x_47) ;  /* 0x0000000000200947 */ /* 0x002fea0003800000 */
[----:B------:R-:W0:Y:S01]  /*00d0*/  LDC.64 R2, c[0x0][0x380] ;  /* 0x0000e000ff027b82 */ /* 0x000e220000000a00 */
[----:B------:R-:W-:-:S04]  /*00e0*/  IMAD R5, R0, UR6, R7 ;  /* 0x0000000600057c24 */ /* 0x000fc8000f8e0207 */
[----:B0-----:R-:W-:-:S03]  /*00f0*/  IMAD.WIDE.U32 R2, R5, 0x8, R2 ;  /* 0x0000000805027825 */ /* 0x001fc600078e0002 */
[----:B------:R-:W0:Y:S03]  /*0100*/  LDC.64 R4, c[0x0][0x388] ;  /* 0x0000e200ff047b82 */ /* 0x000e260000000a00 */
[----:B------:R-:W2:Y:S01]  /*0110*/  LDG.E.64 R2, desc[UR4][R2.64] ;  /* 0x0000000402027981 */ /* 0x000ea2000c1e1b00 */
[----:B0-----:R-:W-:-:S05]  /*0120*/  IMAD.WIDE.U32 R4, R7, 0x8, R4 ;  /* 0x0000000807047825 */ /* 0x001fca00078e0004 */
[----:B--2---:R0:W-:Y:S01]  /*0130*/  STG.E.64 desc[UR4][R4.64], R2 ;  /* 0x0000000204007986 */ /* 0x0041e2000c101b04 */
[----:B------:R-:W-:Y:S05]  /*0140*/  BRA `(.L_x_48) ;  /* 0x0000000000107947 */ /* 0x000fea0003800000 */
.L_x_47:
[----:B------:R-:W0:Y:S02]  /*0150*/  LDC.64 R2, c[0x0][0x388] ;  /* 0x0000e200ff027b82 */ /* 0x000e240000000a00 */
[----:B0-----:R-:W-:Y:S01]  /*0160*/  IMAD.WIDE.U32 R4, R7, 0x8, R2 ;  /* 0x0000000807047825 */ /* 0x001fe200078e0002 */
[----:B------:R-:W-:-:S04]  /*0170*/  CS2R R2, SRZ ;  /* 0x0000000000027805 */ /* 0x000fc8000001ff00 */
[----:B------:R1:W-:Y:S03]  /*0180*/  STG.E.64 desc[UR4][R4.64], RZ ;  /* 0x000000ff04007986 */ /* 0x0003e6000c101b04 */
.L_x_48:
[----:B------:R-:W-:Y:S05]  /*0190*/  BSYNC.RECONVERGENT B0 ;  /* 0x0000000000007941 */ /* 0x000fea0003800200 */
.L_x_46:
[----:B01----:R-:W0:Y:S01]  /*01a0*/  LDC.64 R4, c[0x0][0x390] ;  /* 0x0000e400ff047b82 */ /* 0x003e220000000a00 */
[----:B------:R-:W-:Y:S01]  /*01b0*/  DMUL R2, R2, R2 ;  /* 0x0000000202027228 */ /* 0x000fe20000000000 */
[----:B0-----:R-:W-:-:S06]  /*01c0*/  IMAD.WIDE.U32 R4, R7, 0x8, R4 ;  /* 0x0000000807047825 */ /* 0x001fcc00078e0004 */
[----:B------:R-:W-:Y:S01]  /*01d0*/  STG.E.64 desc[UR4][R4.64], R2 ;  /* 0x0000000204007986 */ /* 0x000fe2000c101b04 */
[----:B------:R-:W-:Y:S05]  /*01e0*/  EXIT ;  /* 0x000000000000794d */ /* 0x000fea0003800000 */
.L_x_49:
        /* <DEDUP_REMOVED lines=9> */
.L_x_269:


//--------------------- .text._Z15Householder_gpuPdS_S_S_ii --------------------------
	.section	.text._Z15Householder_gpuPdS_S_S_ii,"ax",@progbits
	.align	128
        .global         _Z15Householder_gpuPdS_S_S_ii
        .type           _Z15Householder_gpuPdS_S_S_ii,@function
        .size           _Z15Householder_gpuPdS_S_S_ii,(.L_x_264 - _Z15Householder_gpuPdS_S_S_ii)
        .other          _Z15Householder_gpuPdS_S_S_ii,@"STO_CUDA_ENTRY STV_DEFAULT"
_Z15Householder_gpuPdS_S_S_ii:
.text._Z15Householder_gpuPdS_S_S_ii:
[----:B------:R-:W0:Y:S01]  /*0000*/  LDC R1, c[0x0][0x37c] ;  /* 0x0000df00ff017b82 */ /* 0x000e220000000800 */
[----:B------:R-:W1:Y:S01]  /*0010*/  S2R R19, SR_TID.X ;  /* 0x0000000000137919 */ /* 0x000e620000002100 */
[----:B------:R-:W2:Y:S06]  /*0020*/  LDCU UR5, c[0x0][0x2fc] ;  /* 0x00005f80ff0577ac */ /* 0x000eac0008000800 */
[----:B------:R-:W1:Y:S01]  /*0030*/  S2UR UR6, SR_CTAID.X ;  /* 0x00000000000679c3 */ /* 0x000e620000002500 */
[----:B0-----:R-:W-:Y:S01]  /*0040*/  VIADD R1, R1, 0xfffffff0 ;  /* 0xfffffff001017836 */ /* 0x001fe20000000000 */
[----:B------:R-:W0:Y:S01]  /*0050*/  LDCU UR7, c[0x0][0x3a0] ;  /* 0x00007400ff0777ac */ /* 0x000e220008000800 */
[----:B------:R-:W3:Y:S05]  /*0060*/  LDCU UR4, c[0x0][0x2f8] ;  /* 0x00005f00ff0477ac */ /* 0x000eea0008000800 */
[----:B------:R-:W1:Y:S01]  /*0070*/  LDC R0, c[0x0][0x360] ;  /* 0x0000d800ff007b82 */ /* 0x000e620000000800 */
[----:B---3--:R-:W-:-:S05]  /*0080*/  IADD3 R2, P1, PT, R1, UR4, RZ ;  /* 0x0000000401027c10 */ /* 0x008fca000ff3e0ff */
[----:B--2---:R-:W-:Y:S02]  /*0090*/  IMAD.X R18, RZ, RZ, UR5, P1 ;  /* 0x00000005ff127e24 */ /* 0x004fe400088e06ff */
[----:B-1----:R-:W-:-:S05]  /*00a0*/  IMAD R19, R0, UR6, R19 ;  /* 0x0000000600137c24 */ /* 0x002fca000f8e0213 */
[----:B0-----:R-:W-:-:S13]  /*00b0*/  ISETP.GE.AND P0, PT, R19, UR7, PT ;  /* 0x0000000713007c0c */ /* 0x001fda000bf06270 */
[----:B------:R-:W-:Y:S05]  /*00c0*/  @P0 EXIT ;  /* 0x000000000000094d */ /* 0x000fea0003800000 */
[----:B------:R-:W0:Y:S01]  /*00d0*/  LDCU UR4, c[0x0][0x3a4] ;  /* 0x00007480ff0477ac */ /* 0x000e220008000800 */
[----:B------:R-:W1:Y:S01]  /*00e0*/  LDC.64 R6, c[0x0][0x388] ;  /* 0x0000e200ff067b82 */ /* 0x000e620000000a00 */
[----:B------:R-:W2:Y:S07]  /*00f0*/  LDCU.64 UR36, c[0x0][0x358] ;  /* 0x00006b00ff2477ac */ /* 0x000eae0008000a00 */
[----:B------:R-:W3:Y:S01]  /*0100*/  LDC.64 R4, c[0x0][0x390] ;  /* 0x0000e400ff047b82 */ /* 0x000ee20000000a00 */
[----:B0-----:R-:W-:-:S05]  /*0110*/  IMAD.U32 R0, RZ, RZ, UR4 ;  /* 0x00000004ff007e24 */ /* 0x001fca000f8e00ff */
[----:B------:R-:W-:-:S13]  /*0120*/  ISETP.GE.AND P0, PT, R19, R0, PT ;  /* 0x000000001300720c */ /* 0x000fda0003f06270 */
[----:B------:R-:W0:Y:S01]  /*0130*/  @!P0 LDC.64 R8, c[0x0][0x380] ;  /* 0x0000e000ff088b82 */ /* 0x000e220000000a00 */
[----:B------:R-:W-:-:S04]  /*0140*/  @!P0 IMAD R3, R0, UR7, R19 ;  /* 0x0000000700038c24 */ /* 0x000fc8000f8e0213 */
[----:B0-----:R-:W-:-:S05]  /*0150*/  @!P0 IMAD.WIDE R8, R3, 0x8, R8 ;  /* 0x0000000803088825 */ /* 0x001fca00078e0208 */
[----:B--2---:R-:W2:Y:S01]  /*0160*/  @!P0 LDG.E.64 R10, desc[UR36][R8.64] ;  /* 0x00000024080a8981 */ /* 0x004ea2000c1e1b00 */
[C---:B-1----:R-:W-:Y:S01]  /*0170*/  IMAD.WIDE R6, R19.reuse, 0x8, R6 ;  /* 0x0000000813067825 */ /* 0x042fe200078e0206 */
[----:B------:R-:W-:Y:S03]  /*0180*/  BSSY.RECONVERGENT B0, `(.L_x_50) ;  /* 0x0000098000007945 */ /* 0x000fe60003800200 */
[----:B---3--:R-:W-:Y:S01]  /*0190*/  IMAD.WIDE R24, R19, 0x8, R4 ;  /* 0x0000000813187825 */ /* 0x008fe200078e0204 */
[----:B--2---:R0:W-:Y:S04]  /*01a0*/  @!P0 STG.E.64 desc[UR36][R6.64], R10 ;  /* 0x0000000a06008986 */ /* 0x0041e8000c101b24 */
[----:B------:R0:W-:Y:S01]  /*01b0*/  @P0 STG.E.64 desc[UR36][R6.64], RZ ;  /* 0x000000ff06000986 */ /* 0x0001e2000c101b24 */
[----:B------:R-:W-:-:S02]  /*01c0*/  @P0 CS2R R10, SRZ ;  /* 0x00000000000a0805 */ /* 0x000fc4000001ff00 */
[----:B------:R-:W-:-:S04]  /*01d0*/  LOP3.LUT P0, R22, R19, UR6, RZ, 0xfc, !PT ;  /* 0x0000000613167c12 */ /* 0x000fc8000f80fcff */
[----:B------:R-:W-:-:S07]  /*01e0*/  DMUL R12, R10, R10 ;  /* 0x0000000a0a0c7228 */ /* 0x000fce0000000000 */
[----:B------:R0:W-:Y:S02]  /*01f0*/  STG.E.64 desc[UR36][R24.64], R12 ;  /* 0x0000000c18007986 */ /* 0x0001e4000c101b24 */
[----:B------:R-:W-:Y:S05]  /*0200*/  @!P0 BRA `(.L_x_51) ;  /* 0x00000000000c8947 */ /* 0x000fea0003800000 */
[----:B------:R-:W1:Y:S02]  /*0210*/  LDC.64 R16, c[0x0][0x390] ;  /* 0x0000e400ff107b82 */ /* 0x000e640000000a00 */
[----:B-1----:R-:W5:Y:S01]  /*0220*/  LDG.E.64 R16, desc[UR36][R16.64] ;  /* 0x0000002410107981 */ /* 0x002f62000c1e1b00 */
[----:B------:R-:W-:Y:S05]  /*0230*/  BRA `(.L_x_52) ;  /* 0x0000000800307947 */ /* 0x000fea0003800000 */
.L_x_51:
[----:B------:R-:W-:Y:S02]  /*0240*/  ISETP.GE.AND P0, PT, R0, 0x1, PT ;  /* 0x000000010000780c */ /* 0x000fe40003f06270 */
[----:B------:R-:W-:-:S11]  /*0250*/  CS2R R14, SRZ ;  /* 0x00000000000e7805 */ /* 0x000fd6000001ff00 */
[----:B------:R-:W-:Y:S05]  /*0260*/  @!P0 BRA `(.L_x_53) ;  /* 0x00000004009c8947 */ /* 0x000fea0003800000 */
[C---:B------:R-:W-:Y:S02]  /*0270*/  ISETP.GE.U32.AND P0, PT, R0.reuse, 0x10, PT ;  /* 0x000000100000780c */ /* 0x040fe40003f06070 */
[----:B------:R-:W-:Y:S02]  /*0280*/  CS2R R14, SRZ ;  /* 0x00000000000e7805 */ /* 0x000fe4000001ff00 */
[----:B------:R-:W-:Y:S02]  /*0290*/  LOP3.LUT R21, R0, 0xf, RZ, 0xc0, !PT ;  /* 0x0000000f00157812 */ /* 0x000fe400078ec0ff */
[----:B------:R-:W-:Y:S02]  /*02a0*/  MOV R3, RZ ;  /* 0x000000ff00037202 */ /* 0x000fe40000000f00 */
[----:B------:R-:W-:-:S05]  /*02b0*/  ISETP.NE.AND P1, PT, R21, RZ, PT ;  /* 0x000000ff1500720c */ /* 0x000fca0003f25270 */
[----:B------:R-:W-:Y:S08]  /*02c0*/  @!P0 BRA `(.L_x_54) ;  /* 0x0000000000b48947 */ /* 0x000ff00003800000 */
[----:B------:R-:W1:Y:S01]  /*02d0*/  LDCU.64 UR4, c[0x0][0x390] ;  /* 0x00007200ff0477ac */ /* 0x000e620008000a00 */
[----:B------:R-:W-:Y:S02]  /*02e0*/  LOP3.LUT R3, R0, 0x7ffffff0, RZ, 0xc0, !PT ;  /* 0x7ffffff000037812 */ /* 0x000fe400078ec0ff */
[----:B------:R-:W-:-:S03]  /*02f0*/  CS2R R14, SRZ ;  /* 0x00000000000e7805 */ /* 0x000fc6000001ff00 */
[----:B------:R-:W-:Y:S01]  /*0300*/  IMAD.MOV R20, RZ, RZ, -R3 ;  /* 0x000000ffff147224 */ /* 0x000fe200078e0a03 */
[----:B-1----:R-:W-:-:S04]  /*0310*/  UIADD3 UR4, UP0, UPT, UR4, 0x40, URZ ;  /* 0x0000004004047890 */ /* 0x002fc8000ff1e0ff */
[----:B------:R-:W-:Y:S02]  /*0320*/  UIADD3.X UR5, UPT, UPT, URZ, UR5, URZ, UP0, !UPT ;  /* 0x00000005ff057290 */ /* 0x000fe400087fe4ff */
[----:B0-----:R-:W-:-:S04]  /*0330*/  IMAD.U32 R6, RZ, RZ, UR4 ;  /* 0x00000004ff067e24 */ /* 0x001fc8000f8e00ff */
[----:B------:R-:W-:-:S07]  /*0340*/  IMAD.U32 R7, RZ, RZ, UR5 ;  /* 0x00000005ff077e24 */ /* 0x000fce000f8e00ff */
.L_x_55:
[----:B------:R-:W2:Y:S04]  /*0350*/  LDG.E.64 R26, desc[UR36][R6.64+-0x40] ;  /* 0xffffc024061a7981 */ /* 0x000ea8000c1e1b00 */
[----:B------:R-:W3:Y:S04]  /*0360*/  LDG.E.64 R28, desc[UR36][R6.64+-0x38] ;  /* 0xffffc824061c7981 */ /* 0x000ee8000c1e1b00 */
[----:B------:R-:W4:Y:S04]  /*0370*/  LDG.E.64 R30, desc[UR36][R6.64+-0x30] ;  /* 0xffffd024061e7981 */ /* 0x000f28000c1e1b00 */
[----:B------:R-:W5:Y:S04]  /*0380*/  LDG.E.64 R32, desc[UR36][R6.64+-0x28] ;  /* 0xffffd82406207981 */ /* 0x000f68000c1e1b00 */
[----:B------:R-:W5:Y:S04]  /*0390*/  LDG.E.64 R34, desc[UR36][R6.64+-0x20] ;  /* 0xffffe02406227981 */ /* 0x000f68000c1e1b00 */
[----:B------:R-:W5:Y:S04]  /*03a0*/  LDG.E.64 R16, desc[UR36][R6.64+-0x18] ;  /* 0xffffe82406107981 */ /* 0x000f68000c1e1b00 */
[----:B------:R-:W5:Y:S04]  /*03b0*/  LDG.E.64 R10, desc[UR36][R6.64+-0x10] ;  /* 0xfffff024060a7981 */ /* 0x000f68000c1e1b00 */
[----:B------:R-:W5:Y:S04]  /*03c0*/  LDG.E.64 R8, desc[UR36][R6.64+-0x8] ;  /* 0xfffff82406087981 */ /* 0x000f68000c1e1b00 */
[----:B------:R-:W5:Y:S01]  /*03d0*/  LDG.E.64 R12, desc[UR36][R6.64] ;  /* 0x00000024060c7981 */ /* 0x000f62000c1e1b00 */
[----:B--2---:R-:W-:-:S03]  /*03e0*/  DADD R26, R26, R14 ;  /* 0x000000001a1a7229 */ /* 0x004fc6000000000e */
[----:B------:R-:W2:Y:S05]  /*03f0*/  LDG.E.64 R14, desc[UR36][R6.64+0x8] ;  /* 0x00000824060e7981 */ /* 0x000eaa000c1e1b00 */
[----:B---3--:R-:W-:Y:S02]  /*0400*/  DADD R28, R26, R28 ;  /* 0x000000001a1c7229 */ /* 0x008fe4000000001c */
[----:B------:R-:W3:Y:S06]  /*0410*/  LDG.E.64 R26, desc[UR36][R6.64+0x10] ;  /* 0x00001024061a7981 */ /* 0x000eec000c1e1b00 */
[----:B----4-:R-:W-:-:S02]  /*0420*/  DADD R30, R28, R30 ;  /* 0x000000001c1e7229 */ /* 0x010fc4000000001e */
[----:B------:R-:W4:Y:S06]  /*0430*/  LDG.E.64 R28, desc[UR36][R6.64+0x18] ;  /* 0x00001824061c7981 */ /* 0x000f2c000c1e1b00 */
[----:B-----5:R-:W-:Y:S02]  /*0440*/  DADD R32, R30, R32 ;  /* 0x000000001e207229 */ /* 0x020fe40000000020 */
[----:B------:R-:W5:Y:S06]  /*0450*/  LDG.E.64 R30, desc[UR36][R6.64+0x20] ;  /* 0x00002024061e7981 */ /* 0x000f6c000c1e1b00 */
[----:B------:R-:W-:-:S02]  /*0460*/  DADD R34, R32, R34 ;  /* 0x0000000020227229 */ /* 0x000fc40000000022 */
[----:B------:R-:W5:Y:S06]  /*0470*/  LDG.E.64 R32, desc[UR36][R6.64+0x28] ;  /* 0x0000282406207981 */ /* 0x000f6c000c1e1b00 */
[----:B------:R-:W-:Y:S02]  /*0480*/  DADD R16, R34, R16 ;  /* 0x0000000022107229 */ /* 0x000fe40000000010 */
[----:B------:R-:W5:Y:S06]  /*0490*/  LDG.E.64 R34, desc[UR36][R6.64+0x30] ;  /* 0x0000302406227981 */ /* 0x000f6c000c1e1b00 */
[----:B------:R-:W-:-:S02]  /*04a0*/  DADD R10, R16, R10 ;  /* 0x00000000100a7229 */ /* 0x000fc4000000000a */
[----:B------:R0:W5:Y:S01]  /*04b0*/  LDG.E.64 R16, desc[UR36][R6.64+0x38] ;  /* 0x0000382406107981 */ /* 0x000162000c1e1b00 */
[----:B------:R-:W-:-:S04]  /*04c0*/  IADD3 R20, PT, PT, R20, 0x10, RZ ;  /* 0x0000001014147810 */ /* 0x000fc80007ffe0ff */
[----:B------:R-:W-:Y:S01]  /*04d0*/  ISETP.NE.AND P0, PT, R20, RZ, PT ;  /* 0x000000ff1400720c */ /* 0x000fe20003f05270 */
[----:B------:R-:W-:Y:S01]  /*04e0*/  DADD R8, R10, R8 ;  /* 0x000000000a087229 */ /* 0x000fe20000000008 */
[----:B0-----:R-:W-:-:S07]  /*04f0*/  IADD3 R6, P2, PT, R6, 0x80, RZ ;  /* 0x0000008006067810 */ /* 0x001fce0007f5e0ff */
[----:B------:R-:W-:Y:S01]  /*0500*/  DADD R8, R8, R12 ;  /* 0x0000000008087229 */ /* 0x000fe2000000000c */
[----:B------:R-:W-:-:S07]  /*0510*/  IMAD.X R7, RZ, RZ, R7, P2 ;  /* 0x000000ffff077224 */ /* 0x000fce00010e0607 */
[----:B--2---:R-:W-:-:S08]  /*0520*/  DADD R8, R8, R14 ;  /* 0x0000000008087229 */ /* 0x004fd0000000000e */
[----:B---3--:R-:W-:-:S08]  /*0530*/  DADD R8, R8, R26 ;  /* 0x0000000008087229 */ /* 0x008fd0000000001a */
[----:B----4-:R-:W-:-:S08]  /*0540*/  DADD R8, R8, R28 ;  /* 0x0000000008087229 */ /* 0x010fd0000000001c */
[----:B-----5:R-:W-:-:S08]  /*0550*/  DADD R8, R8, R30 ;  /* 0x0000000008087229 */ /* 0x020fd0000000001e */
[----:B------:R-:W-:-:S08]  /*0560*/  DADD R8, R8, R32 ;  /* 0x0000000008087229 */ /* 0x000fd00000000020 */
[----:B------:R-:W-:-:S08]  /*0570*/  DADD R8, R8, R34 ;  /* 0x0000000008087229 */ /* 0x000fd00000000022 */
[----:B------:R-:W-:Y:S01]  /*0580*/  DADD R14, R8, R16 ;  /* 0x00000000080e7229 */ /* 0x000fe20000000010 */
[----:B------:R-:W-:Y:S10]  /*0590*/  @P0 BRA `(.L_x_55) ;  /* 0xfffffffc006c0947 */ /* 0x000ff4000383ffff */
.L_x_54:
[----:B------:R-:W-:Y:S05]  /*05a0*/  @!P1 BRA `(.L_x_53) ;  /* 0x0000000000cc9947 */ /* 0x000fea0003800000 */
[----:B------:R-:W-:Y:S02]  /*05b0*/  ISETP.GE.U32.AND P0, PT, R21, 0x8, PT ;  /* 0x000000081500780c */ /* 0x000fe40003f06070 */
[----:B------:R-:W-:-:S04]  /*05c0*/  LOP3.LUT R23, R0, 0x7, RZ, 0xc0, !PT ;  /* 0x0000000700177812 */ /* 0x000fc800078ec0ff */
[----:B------:R-:W-:-:S07]  /*05d0*/  ISETP.NE.AND P1, PT, R23, RZ, PT ;  /* 0x000000ff1700720c */ /* 0x000fce0003f25270 */
[----:B------:R-:W-:Y:S06]  /*05e0*/  @!P0 BRA `(.L_x_56) ;  /* 0x0000000000488947 */ /* 0x000fec0003800000 */
[----:B0-----:R-:W-:-:S05]  /*05f0*/  IMAD.WIDE.U32 R6, R3, 0x8, R4 ;  /* 0x0000000803067825 */ /* 0x001fca00078e0004 */
[----:B------:R-:W2:Y:S04]  /*0600*/  LDG.E.64 R8, desc[UR36][R6.64] ;  /* 0x0000002406087981 */ /* 0x000ea8000c1e1b00 */
[----:B------:R-:W3:Y:S04]  /*0610*/  LDG.E.64 R10, desc[UR36][R6.64+0x8] ;  /* 0x00000824060a7981 */ /* 0x000ee8000c1e1b00 */
[----:B------:R-:W4:Y:S04]  /*0620*/  LDG.E.64 R12, desc[UR36][R6.64+0x10] ;  /* 0x00001024060c7981 */ /* 0x000f28000c1e1b00 */
[----:B------:R-:W5:Y:S04]  /*0630*/  LDG.E.64 R16, desc[UR36][R6.64+0x18] ;  /* 0x0000182406107981 */ /* 0x000f68000c1e1b00 */
[----:B------:R-:W5:Y:S04]  /*0640*/  LDG.E.64 R20, desc[UR36][R6.64+0x20] ;  /* 0x0000202406147981 */ /* 0x000f68000c1e1b00 */
[----:B------:R-:W5:Y:S04]  /*0650*/  LDG.E.64 R26, desc[UR36][R6.64+0x28] ;  /* 0x00002824061a7981 */ /* 0x000f68000c1e1b00 */
[----:B------:R-:W5:Y:S04]  /*0660*/  LDG.E.64 R28, desc[UR36][R6.64+0x30] ;  /* 0x00003024061c7981 */ /* 0x000f68000c1e1b00 */
[----:B------:R-:W5:Y:S01]  /*0670*/  LDG.E.64 R30, desc[UR36][R6.64+0x38] ;  /* 0x00003824061e7981 */ /* 0x000f62000c1e1b00 */
[----:B------:R-:W-:Y:S01]  /*0680*/  VIADD R3, R3, 0x8 ;  /* 0x0000000803037836 */ /* 0x000fe20000000000 */
[----:B--2---:R-:W-:-:S08]  /*0690*/  DADD R8, R14, R8 ;  /* 0x000000000e087229 */ /* 0x004fd00000000008 */
[----:B---3--:R-:W-:-:S08]  /*06a0*/  DADD R8, R8, R10 ;  /* 0x0000000008087229 */ /* 0x008fd0000000000a */
[----:B----4-:R-:W-:-:S08]  /*06b0*/  DADD R8, R8, R12 ;  /* 0x0000000008087229 */ /* 0x010fd0000000000c */
[----:B-----5:R-:W-:-:S08]  /*06c0*/  DADD R8, R8, R16 ;  /* 0x0000000008087229 */ /* 0x020fd00000000010 */
[----:B------:R-:W-:-:S08]  /*06d0*/  DADD R8, R8, R20 ;  /* 0x0000000008087229 */ /* 0x000fd00000000014 */
[----:B------:R-:W-:-:S08]  /*06e0*/  DADD R8, R8, R26 ;  /* 0x0000000008087229 */ /* 0x000fd0000000001a */
[----:B------:R-:W-:-:S08]  /*06f0*/  DADD R8, R8, R28 ;  /* 0x0000000008087229 */ /* 0x000fd0000000001c */
[----:B------:R-:W-:-:S11]  /*0700*/  DADD R14, R8, R30 ;  /* 0x00000000080e7229 */ /* 0x000fd6000000001e */
.L_x_56:
        /* <DEDUP_REMOVED lines=9> */
[----:B------:R-:W5:Y:S01]  /*07a0*/  LDG.E.64 R16, desc[UR36][R6.64+0x18] ;  /* 0x0000182406107981 */ /* 0x000f62000c1e1b00 */
[----:B------:R-:W-:Y:S01]  /*07b0*/  VIADD R3, R3, 0x4 ;  /* 0x0000000403037836 */ /* 0x000fe20000000000 */
[----:B--2---:R-:W-:-:S08]  /*07c0*/  DADD R8, R14, R8 ;  /* 0x000000000e087229 */ /* 0x004fd00000000008 */
[----:B---3--:R-:W-:-:S08]  /*07d0*/  DADD R8, R8, R10 ;  /* 0x0000000008087229 */ /* 0x008fd0000000000a */
[----:B----4-:R-:W-:-:S08]  /*07e0*/  DADD R8, R8, R12 ;  /* 0x0000000008087229 */ /* 0x010fd0000000000c */
[----:B-----5:R-:W-:-:S11]  /*07f0*/  DADD R14, R8, R16 ;  /* 0x00000000080e7229 */ /* 0x020fd60000000010 */
.L_x_57:
[----:B------:R-:W-:Y:S05]  /*0800*/  @!P1 BRA `(.L_x_53) ;  /* 0x0000000000349947 */ /* 0x000fea0003800000 */
[----:B------:R-:W-:Y:S01]  /*0810*/  IMAD.WIDE.U32 R4, R3, 0x8, R4 ;  /* 0x0000000803047825 */ /* 0x000fe200078e0004 */
[----:B------:R-:W-:-:S03]  /*0820*/  IADD3 R0, PT, PT, -R0, RZ, RZ ;  /* 0x000000ff00007210 */ /* 0x000fc60007ffe1ff */
[----:B------:R-:W-:Y:S02]  /*0830*/  IMAD.MOV.U32 R3, RZ, RZ, R4 ;  /* 0x000000ffff037224 */ /* 0x000fe400078e0004 */
[----:B0-----:R-:W-:-:S07]  /*0840*/  IMAD.MOV.U32 R6, RZ, RZ, R5 ;  /* 0x000000ffff067224 */ /* 0x001fce00078e0005 */
.L_x_58:
[----:B------:R-:W-:Y:S01]  /*0850*/  IMAD.MOV.U32 R4, RZ, RZ, R3 ;  /* 0x000000ffff047224 */ /* 0x000fe200078e0003 */
[----:B------:R-:W-:-:S06]  /*0860*/  MOV R5, R6 ;  /* 0x0000000600057202 */ /* 0x000fcc0000000f00 */
[----:B------:R-:W2:Y:S01]  /*0870*/  LDG.E.64 R4, desc[UR36][R4.64] ;  /* 0x0000002404047981 */ /* 0x000ea2000c1e1b00 */
[----:B------:R-:W-:Y:S01]  /*0880*/  VIADD R0, R0, 0x1 ;  /* 0x0000000100007836 */ /* 0x000fe20000000000 */
[----:B------:R-:W-:-:S04]  /*0890*/  IADD3 R3, P1, PT, R3, 0x8, RZ ;  /* 0x0000000803037810 */ /* 0x000fc80007f3e0ff */
[----:B------:R-:W-:Y:S01]  /*08a0*/  ISETP.NE.AND P0, PT, R0, RZ, PT ;  /* 0x000000ff0000720c */ /* 0x000fe20003f05270 */
[----:B------:R-:W-:Y:S01]  /*08b0*/  IMAD.X R6, RZ, RZ, R6, P1 ;  /* 0x000000ffff067224 */ /* 0x000fe200008e0606 */
[----:B--2---:R-:W-:-:S11]  /*08c0*/  DADD R14, R4, R14 ;  /* 0x00000000040e7229 */ /* 0x004fd6000000000e */
[----:B------:R-:W-:Y:S05]  /*08d0*/  @P0 BRA `(.L_x_58) ;  /* 0xfffffffc00dc0947 */ /* 0x000fea000383ffff */
.L_x_53:
[----:B------:R-:W0:Y:S01]  /*08e0*/  MUFU.RSQ64H R5, R15 ;  /* 0x0000000f00057308 */ /* 0x000e220000001c00 */
[----:B------:R-:W-:Y:S01]  /*08f0*/  VIADD R4, R15, 0xfcb00000 ;  /* 0xfcb000000f047836 */ /* 0x000fe20000000000 */
[----:B------:R-:W-:Y:S01]  /*0900*/  MOV R8, 0x0 ;  /* 0x0000000000087802 */ /* 0x000fe20000000f00 */
[----:B------:R-:W-:-:S03]  /*0910*/  IMAD.MOV.U32 R9, RZ, RZ, 0x3fd80000 ;  /* 0x3fd80000ff097424 */ /* 0x000fc600078e00ff */
[----:B------:R-:W-:Y:S01]  /*0920*/  ISETP.GE.U32.AND P0, PT, R4, 0x7ca00000, PT ;  /* 0x7ca000000400780c */ /* 0x000fe20003f06070 */
[----:B0-----:R-:W-:-:S08]  /*0930*/  DMUL R6, R4, R4 ;  /* 0x0000000404067228 */ /* 0x001fd00000000000 */
[----:B------:R-:W-:-:S08]  /*0940*/  DFMA R6, -R6, R14, 1 ;  /* 0x3ff000000606742b */ /* 0x000fd0000000010e */
[----:B------:R-:W-:Y:S02]  /*0950*/  DFMA R8, R6, R8, 0.5 ;  /* 0x3fe000000608742b */ /* 0x000fe40000000008 */
[----:B------:R-:W-:-:S08]  /*0960*/  DMUL R6, R4, R6 ;  /* 0x0000000604067228 */ /* 0x000fd00000000000 */
[----:B------:R-:W-:-:S08]  /*0970*/  DFMA R10, R8, R6, R4 ;  /* 0x00000006080a722b */ /* 0x000fd00000000004 */
[----:B------:R-:W-:Y:S02]  /*0980*/  DMUL R12, R10, R14 ;  /* 0x0000000e0a0c7228 */ /* 0x000fe40000000000 */
[----:B------:R-:W-:Y:S02]  /*0990*/  VIADD R9, R11, 0xfff00000 ;  /* 0xfff000000b097836 */ /* 0x000fe40000000000 */
[----:B------:R-:W-:-:S04]  /*09a0*/  IMAD.MOV.U32 R8, RZ, RZ, R10 ;  /* 0x000000ffff087224 */ /* 0x000fc800078e000a */
[----:B------:R-:W-:-:S08]  /*09b0*/  DFMA R16, R12, -R12, R14 ;  /* 0x8000000c0c10722b */ /* 0x000fd0000000000e */
[----:B------:R-:W-:Y:S01]  /*09c0*/  DFMA R6, R16, R8, R12 ;  /* 0x000000081006722b */ /* 0x000fe2000000000c */
[----:B------:R-:W-:Y:S10]  /*09d0*/  @!P0 BRA `(.L_x_59) ;  /* 0x0000000000108947 */ /* 0x000ff40003800000 */
[----:B------:R-:W-:Y:S01]  /*09e0*/  MOV R6, R14 ;  /* 0x0000000e00067202 */ /* 0x000fe20000000f00 */
[----:B------:R-:W-:Y:S01]  /*09f0*/  IMAD.MOV.U32 R7, RZ, RZ, R15 ;  /* 0x000000ffff077224 */ /* 0x000fe200078e000f */
[----:B------:R-:W-:-:S07]  /*0a00*/  MOV R0, 0xa20 ;  /* 0x00000a2000007802 */ /* 0x000fce0000000f00 */
[----:B------:R-:W-:Y:S05]  /*0a10*/  CALL.REL.NOINC `($__internal_2_$__cuda_sm20_dsqrt_rn_f64_mediumpath_v1) ;  /* 0x00000094003c7944 */ /* 0x000fea0003c00000 */
.L_x_59:
[----:B------:R-:W0:Y:S01]  /*0a20*/  LDC.64 R4, c[0x0][0x388] ;  /* 0x0000e200ff047b82 */ /* 0x000e220000000a00 */
[----:B------:R-:W1:Y:S02]  /*0a30*/  LDCU UR4, c[0x0][0x3a4] ;  /* 0x00007480ff0477ac */ /* 0x000e640008000800 */
[----:B-1----:R-:W-:-:S04]  /*0a40*/  IMAD.U32 R0, RZ, RZ, UR4 ;  /* 0x00000004ff007e24 */ /* 0x002fc8000f8e00ff */
[----:B0-----:R-:W-:-:S05]  /*0a50*/  IMAD.WIDE R4, R0, 0x8, R4 ;  /* 0x0000000800047825 */ /* 0x001fca00078e0204 */
[----:B------:R-:W2:Y:S01]  /*0a60*/  LDG.E.64 R16, desc[UR36][R4.64+-0x8] ;  /* 0xfffff82404107981 */ /* 0x000ea2000c1e1b00 */
[----:B------:R-:W-:Y:S01]  /*0a70*/  DADD R8, -RZ, -R6 ;  /* 0x00000000ff087229 */ /* 0x000fe20000000906 */
[----:B------:R-:W0:Y:S01]  /*0a80*/  LDC.64 R10, c[0x0][0x390] ;  /* 0x0000e400ff0a7b82 */ /* 0x000e220000000a00 */
[----:B--2---:R-:W-:-:S08]  /*0a90*/  DSETP.GT.AND P0, PT, R16, RZ, PT ;  /* 0x000000ff1000722a */ /* 0x004fd00003f04000 */
[----:B------:R-:W-:Y:S02]  /*0aa0*/  FSEL R6, R8, R6, P0 ;  /* 0x0000000608067208 */ /* 0x000fe40000000000 */
[----:B------:R-:W-:-:S06]  /*0ab0*/  FSEL R7, R9, R7, P0 ;  /* 0x0000000709077208 */ /* 0x000fcc0000000000 */
[C---:B------:R-:W-:Y:S02]  /*0ac0*/  DADD R8, R16.reuse, -R6 ;  /* 0x0000000010087229 */ /* 0x040fe40000000806 */
[----:B------:R-:W-:-:S05]  /*0ad0*/  DFMA R16, -R16, R6, R14 ;  /* 0x000000061010722b */ /* 0x000fca000000010e */
[----:B------:R1:W-:Y:S04]  /*0ae0*/  STG.E.64 desc[UR36][R4.64+-0x8], R8 ;  /* 0xfffff80804007986 */ /* 0x0003e8000c101b24 */
[----:B0-----:R1:W-:Y:S02]  /*0af0*/  STG.E.64 desc[UR36][R10.64], R16 ;  /* 0x000000100a007986 */ /* 0x0013e4000c101b24 */
.L_x_52:
[----:B------:R-:W-:Y:S05]  /*0b00*/  BSYNC.RECONVERGENT B0 ;  /* 0x0000000000007941 */ /* 0x000fea0003800200 */
.L_x_50:
[----:B------:R-:W-:Y:S08]  /*0b10*/  BAR.SYNC.DEFER_BLOCKING 0x0 ;  /* 0x0000000000007b1d */ /* 0x000ff00000010000 */
[----:B------:R-:W-:Y:S01]  /*0b20*/  BAR.SYNC.DEFER_BLOCKING 0x0 ;  /* 0x0000000000007b1d */ /* 0x000fe20000010000 */
[----:B------:R-:W-:-:S13]  /*0b30*/  ISETP.NE.AND P0, PT, R19, 0x20, PT ;  /* 0x000000201300780c */ /* 0x000fda0003f05270 */
[----:B------:R-:W-:Y:S05]  /*0b40*/  @P0 BRA `(.L_x_60) ;  /* 0x0000001400f80947 */ /* 0x000fea0003800000 */
[----:B------:R-:W-:Y:S01]  /*0b50*/  MOV R23, 0x48 ;  /* 0x0000004800177802 */ /* 0x000fe20000000f00 */
[----:B------:R2:W-:Y:S01]  /*0b60*/  STL [R1+0x8], R0 ;  /* 0x0000080001007387 */ /* 0x0005e20000100800 */
[----:B------:R-:W3:Y:S01]  /*0b70*/  LDCU.64 UR4, c[0x4][URZ] ;  /* 0x01000000ff0477ac */ /* 0x000ee20008000a00 */
[----:B0-----:R-:W-:Y:S01]  /*0b80*/  IMAD.MOV.U32 R6, RZ, RZ, R2 ;  /* 0x000000ffff067224 */ /* 0x001fe200078e0002 */
[----:B-1----:R2:W0:Y:S01]  /*0b90*/  LDC.64 R8, c[0x4][R23] ;  /* 0x0100000017087b82 */ /* 0x0024220000000a00 */
[----:B-----5:R2:W-:Y:S01]  /*0ba0*/  STL.64 [R1], R16 ;  /* 0x0000001001007387 */ /* 0x0205e20000100a00 */
[----:B------:R-:W-:Y:S02]  /*0bb0*/  IMAD.MOV.U32 R7, RZ, RZ, R18 ;  /* 0x000000ffff077224 */ /* 0x000fe400078e0012 */
[----:B---3--:R-:W-:Y:S01]  /*0bc0*/  IMAD.U32 R4, RZ, RZ, UR4 ;  /* 0x00000004ff047e24 */ /* 0x008fe2000f8e00ff */
[----:B--2---:R-:W-:-:S07]  /*0bd0*/  MOV R5, UR5 ;  /* 0x0000000500057c02 */ /* 0x004fce0008000f00 */
[----:B------:R-:W-:-:S07]  /*0be0*/  LEPC R20, `(.L_x_61) ;  /* 0x000000001014794e */ /* 0x000fce0000000000 */
[----:B0-----:R-:W-:Y:S05]  /*0bf0*/  CALL.ABS.NOINC R8 ;  /* 0x0000000008007343 */ /* 0x001fea0003c00000 */
.L_x_61:
[----:B------:R0:W1:Y:S01]  /*0c00*/  LDC.64 R8, c[0x4][R23] ;  /* 0x0100000017087b82 */ /* 0x0000620000000a00 */
[----:B------:R-:W2:Y:S01]  /*0c10*/  LDCU.64 UR4, c[0x4][0x8] ;  /* 0x01000100ff0477ac */ /* 0x000ea20008000a00 */
[----:B------:R-:W-:Y:S01]  /*0c20*/  CS2R R6, SRZ ;  /* 0x0000000000067805 */ /* 0x000fe2000001ff00 */
[----:B--2---:R-:W-:Y:S01]  /*0c30*/  IMAD.U32 R4, RZ, RZ, UR4 ;  /* 0x00000004ff047e24 */ /* 0x004fe2000f8e00ff */
[----:B0-----:R-:W-:-:S07]  /*0c40*/  MOV R5, UR5 ;  /* 0x0000000500057c02 */ /* 0x001fce0008000f00 */
[----:B------:R-:W-:-:S07]  /*0c50*/  LEPC R20, `(.L_x_62) ;  /* 0x000000001014794e */ /* 0x000fce0000000000 */
[----:B-1----:R-:W-:Y:S05]  /*0c60*/  CALL.ABS.NOINC R8 ;  /* 0x0000000008007343 */ /* 0x002fea0003c00000 */
.L_x_62:
[----:B------:R-:W0:Y:S02]  /*0c70*/  LDCU UR4, c[0x0][0x3a0] ;  /* 0x00007400ff0477ac */ /* 0x000e240008000800 */
[----:B0-----:R-:W-:-:S09]  /*0c80*/  UISETP.GE.AND UP0, UPT, UR4, 0x1, UPT ;  /* 0x000000010400788c */ /* 0x001fd2000bf06270 */
[----:B------:R-:W-:Y:S05]  /*0c90*/  BRA.U !UP0, `(.L_x_63) ;  /* 0x0000001508847547 */ /* 0x000fea000b800000 */
[----:B------:R-:W-:Y:S01]  /*0ca0*/  UISETP.GE.U32.AND UP0, UPT, UR4, 0x10, UPT ;  /* 0x000000100400788c */ /* 0x000fe2000bf06070 */
[----:B------:R-:W-:-:S08]  /*0cb0*/  IMAD.MOV.U32 R29, RZ, RZ, RZ ;  /* 0x000000ffff1d7224 */ /* 0x000fd000078e00ff */
[----:B------:R-:W-:Y:S05]  /*0cc0*/  BRA.U !UP0, `(.L_x_64) ;  /* 0x0000000908d47547 */ /* 0x000fea000b800000 */
[----:B------:R-:W0:Y:S01]  /*0cd0*/  LDCU.64 UR6, c[0x0][0x388] ;  /* 0x00007100ff0677ac */ /* 0x000e220008000a00 */
[----:B------:R-:W-:Y:S01]  /*0ce0*/  BSSY.RECONVERGENT B6, `(.L_x_64) ;  /* 0x00000b3000067945 */ /* 0x000fe20003800200 */
[----:B------:R-:W-:-:S04]  /*0cf0*/  ULOP3.LUT UR4, UR4, 0x7ffffff0, URZ, 0xc0, !UPT ;  /* 0x7ffffff004047892 */ /* 0x000fc8000f8ec0ff */
[----:B------:R-:W-:Y:S02]  /*0d00*/  UIADD3 UR8, UPT, UPT, -UR4, URZ, URZ ;  /* 0x000000ff04087290 */ /* 0x000fe4000fffe1ff */
[----:B------:R-:W-:-:S04]  /*0d10*/  IMAD.U32 R29, RZ, RZ, UR4 ;  /* 0x00000004ff1d7e24 */ /* 0x000fc8000f8e00ff */
[----:B------:R-:W-:Y:S01]  /*0d20*/  IMAD.U32 R30, RZ, RZ, UR8 ;  /* 0x00000008ff1e7e24 */ /* 0x000fe2000f8e00ff */
[----:B0-----:R-:W-:-:S04]  /*0d30*/  UIADD3 UR5, UP0, UPT, UR6, 0x40, URZ ;  /* 0x0000004006057890 */ /* 0x001fc8000ff1e0ff */
[----:B------:R-:W-:Y:S02]  /*0d40*/  UIADD3.X UR6, UPT, UPT, URZ, UR7, URZ, UP0, !UPT ;  /* 0x00000007ff067290 */ /* 0x000fe400087fe4ff */
[----:B------:R-:W-:-:S04]  /*0d50*/  MOV R26, UR5 ;  /* 0x00000005001a7c02 */ /* 0x000fc80008000f00 */
[----:B------:R-:W-:-:S07]  /*0d60*/  IMAD.U32 R27, RZ, RZ, UR6 ;  /* 0x00000006ff1b7e24 */ /* 0x000fce000f8e00ff */
.L_x_81:
[----:B------:R-:W2:Y:S01]  /*0d70*/  LDG.E.64 R8, desc[UR36][R26.64+-0x40] ;  /* 0xffffc0241a087981 */ /* 0x000ea2000c1e1b00 */
[----:B------:R-:W0:Y:S01]  /*0d80*/  LDCU UR4, c[0x0][0x2f8] ;  /* 0x00005f00ff0477ac */ /* 0x000e220008000800 */
[----:B------:R-:W-:Y:S01]  /*0d90*/  MOV R23, 0x48 ;  /* 0x0000004800177802 */ /* 0x000fe20000000f00 */
[----:B------:R-:W-:Y:S02]  /*0da0*/  VIADD R30, R30, 0x10 ;  /* 0x000000101e1e7836 */ /* 0x000fe40000000000 */
[----:B------:R-:W-:Y:S01]  /*0db0*/  IMAD.MOV.U32 R6, RZ, RZ, R2 ;  /* 0x000000ffff067224 */ /* 0x000fe200078e0002 */
[----:B------:R1:W3:Y:S01]  /*0dc0*/  LDC.64 R10, c[0x4][R23] ;  /* 0x01000000170a7b82 */ /* 0x0002e20000000a00 */
[----:B------:R-:W-:Y:S01]  /*0dd0*/  IMAD.MOV.U32 R7, RZ, RZ, R18 ;  /* 0x000000ffff077224 */ /* 0x000fe200078e0012 */
[----:B------:R-:W-:-:S04]  /*0de0*/  ISETP.NE.AND P0, PT, R30, RZ, PT ;  /* 0x000000ff1e00720c */ /* 0x000fc80003f05270 */
[----:B------:R-:W-:Y:S01]  /*0df0*/  P2R R31, PR, RZ, 0x1 ;  /* 0x00000001ff1f7803 */ /* 0x000fe20000000000 */
[----:B0-----:R-:W-:Y:S01]  /*0e00*/  VIADD R28, R2, -UR4 ;  /* 0x80000004021c7c36 */ /* 0x001fe20008000000 */
[----:B------:R-:W0:Y:S02]  /*0e10*/  LDCU.64 UR4, c[0x4][0x10] ;  /* 0x01000200ff0477ac */ /* 0x000e240008000a00 */
[----:B0-----:R-:W-:Y:S01]  /*0e20*/  MOV R4, UR4 ;  /* 0x0000000400047c02 */ /* 0x001fe20008000f00 */
[----:B------:R-:W-:Y:S01]  /*0e30*/  IMAD.U32 R5, RZ, RZ, UR5 ;  /* 0x00000005ff057e24 */ /* 0x000fe2000f8e00ff */
[----:B--23--:R1:W-:Y:S06]  /*0e40*/  STL.64 [R28], R8 ;  /* 0x000000081c007387 */ /* 0x00c3ec0000100a00 */
[----:B------:R-:W-:-:S07]  /*0e50*/  LEPC R20, `(.L_x_65) ;  /* 0x000000001014794e */ /* 0x000fce0000000000 */
[----:B-1----:R-:W-:Y:S05]  /*0e60*/  CALL.ABS.NOINC R10 ;  /* 0x000000000a007343 */ /* 0x002fea0003c00000 */
.L_x_65:
[----:B------:R-:W2:Y:S01]  /*0e70*/  LDG.E.64 R8, desc[UR36][R26.64+-0x38] ;  /* 0xffffc8241a087981 */ /* 0x000ea2000c1e1b00 */
[----:B------:R0:W1:Y:S01]  /*0e80*/  LDC.64 R10, c[0x4][R23] ;  /* 0x01000000170a7b82 */ /* 0x0000620000000a00 */
[----:B------:R-:W3:Y:S01]  /*0e90*/  LDCU.64 UR4, c[0x4][0x10] ;  /* 0x01000200ff0477ac */ /* 0x000ee20008000a00 */
[----:B------:R-:W-:Y:S02]  /*0ea0*/  IMAD.MOV.U32 R6, RZ, RZ, R2 ;  /* 0x000000ffff067224 */ /* 0x000fe400078e0002 */
[----:B------:R-:W-:Y:S01]  /*0eb0*/  IMAD.MOV.U32 R7, RZ, RZ, R18 ;  /* 0x000000ffff077224 */ /* 0x000fe200078e0012 */
[----:B---3--:R-:W-:Y:S01]  /*0ec0*/  MOV R4, UR4 ;  /* 0x0000000400047c02 */ /* 0x008fe20008000f00 */
[----:B------:R-:W-:Y:S01]  /*0ed0*/  IMAD.U32 R5, RZ, RZ, UR5 ;  /* 0x00000005ff057e24 */ /* 0x000fe2000f8e00ff */
[----:B-12---:R0:W-:Y:S06]  /*0ee0*/  STL.64 [R28], R8 ;  /* 0x000000081c007387 */ /* 0x0061ec0000100a00 */
[----:B------:R-:W-:-:S07]  /*0ef0*/  LEPC R20, `(.L_x_66) ;  /* 0x000000001014794e */ /* 0x000fce0000000000 */
[----:B0-----:R-:W-:Y:S05]  /*0f00*/  CALL.ABS.NOINC R10 ;  /* 0x000000000a007343 */ /* 0x001fea0003c00000 */
.L_x_66:
        /* <DEDUP_REMOVED lines=10> */
.L_x_67:
        /* <DEDUP_REMOVED lines=10> */
.L_x_68:
        /* <DEDUP_REMOVED lines=10> */
.L_x_69:
        /* <DEDUP_REMOVED lines=10> */
.L_x_70:
        /* <DEDUP_REMOVED lines=10> */
.L_x_71:
        /* <DEDUP_REMOVED lines=10> */
.L_x_72:
        /* <DEDUP_REMOVED lines=10> */
.L_x_73:
        /* <DEDUP_REMOVED lines=10> */
.L_x_74:
        /* <DEDUP_REMOVED lines=10> */
.L_x_75:
        /* <DEDUP_REMOVED lines=10> */
.L_x_76:
        /* <DEDUP_REMOVED lines=10> */
.L_x_77:
        /* <DEDUP_REMOVED lines=10> */
.L_x_78:
        /* <DEDUP_REMOVED lines=10> */
.L_x_79:
        /* <DEDUP_REMOVED lines=10> */
.L_x_80:
[----:B------:R-:W-:Y:S02]  /*17d0*/  ISETP.NE.AND P6, PT, R31, RZ, PT ;  /* 0x000000ff1f00720c */ /* 0x000fe40003fc5270 */
[----:B------:R-:W-:-:S04]  /*17e0*/  IADD3 R26, P0, PT, R26, 0x80, RZ ;  /* 0x000000801a1a7810 */ /* 0x000fc80007f1e0ff */
[----:B------:R-:W-:-:S07]  /*17f0*/  IADD3.X R27, PT, PT, RZ, R27, RZ, P0, !PT ;  /* 0x0000001bff1b7210 */ /* 0x000fce00007fe4ff */
[----:B------:R-:W-:Y:S05]  /*1800*/  @P6 BRA `(.L_x_81) ;  /* 0xfffffff400586947 */ /* 0x000fea000383ffff */
[----:B------:R-:W-:Y:S05]  /*1810*/  BSYNC.RECONVERGENT B6 ;  /* 0x0000000000067941 */ /* 0x000fea0003800200 */
.L_x_64:
[----:B------:R-:W0:Y:S01]  /*1820*/  LDC R28, c[0x0][0x3a0] ;  /* 0x0000e800ff1c7b82 */ /* 0x000e220000000800 */
[----:B------:R-:W-:Y:S01]  /*1830*/  BSSY.RECONVERGENT B6, `(.L_x_63) ;  /* 0x00000a7000067945 */ /* 0x000fe20003800200 */
[----:B0-----:R-:W-:-:S13]  /*1840*/  LOP3.LUT P0, R0, R28, 0xf, RZ, 0xc0, !PT ;  /* 0x0000000f1c007812 */ /* 0x001fda000780c0ff */
[----:B------:R-:W-:Y:S05]  /*1850*/  @!P0 BRA `(.L_x_82) ;  /* 0x0000000800908947 */ /* 0x000fea0003800000 */
[----:B------:R-:W-:Y:S02]  /*1860*/  ISETP.GE.U32.AND P0, PT, R0, 0x8, PT ;  /* 0x000000080000780c */ /* 0x000fe40003f06070 */
[----:B------:R-:W-:-:S11]  /*1870*/  LOP3.LUT R28, R28, 0x7, RZ, 0xc0, !PT ;  /* 0x000000071c1c7812 */ /* 0x000fd600078ec0ff */
[----:B------:R-:W-:Y:S05]  /*1880*/  @!P0 BRA `(.L_x_83) ;  /* 0x0000000400508947 */ /* 0x000fea0003800000 */
[----:B------:R-:W0:Y:S01]  /*1890*/  LDC.64 R26, c[0x0][0x388] ;  /* 0x0000e200ff1a7b82 */ /* 0x000e220000000a00 */
[----:B------:R-:W-:Y:S01]  /*18a0*/  MOV R23, 0x48 ;  /* 0x0000004800177802 */ /* 0x000fe20000000f00 */
[----:B------:R-:W1:Y:S01]  /*18b0*/  LDCU.64 UR4, c[0x4][0x10] ;  /* 0x01000200ff0477ac */ /* 0x000e620008000a00 */
[----:B0-----:R-:W-:-:S05]  /*18c0*/  IMAD.WIDE.U32 R26, R29, 0x8, R26 ;  /* 0x000000081d1a7825 */ /* 0x001fca00078e001a */
[----:B------:R-:W2:Y:S01]  /*18d0*/  LDG.E.64 R8, desc[UR36][R26.64] ;  /* 0x000000241a087981 */ /* 0x000ea2000c1e1b00 */
[----:B------:R0:W3:Y:S01]  /*18e0*/  LDC.64 R10, c[0x4][R23] ;  /* 0x01000000170a7b82 */ /* 0x0000e20000000a00 */
[----:B-1----:R-:W-:Y:S01]  /*18f0*/  IMAD.U32 R4, RZ, RZ, UR4 ;  /* 0x00000004ff047e24 */ /* 0x002fe2000f8e00ff */
[----:B------:R-:W-:Y:S01]  /*1900*/  MOV R7, R18 ;  /* 0x0000001200077202 */ /* 0x000fe20000000f00 */
[----:B------:R-:W-:Y:S02]  /*1910*/  IMAD.U32 R5, RZ, RZ, UR5 ;  /* 0x00000005ff057e24 */ /* 0x000fe4000f8e00ff */
[----:B------:R-:W-:Y:S01]  /*1920*/  IMAD.MOV.U32 R6, RZ, RZ, R2 ;  /* 0x000000ffff067224 */ /* 0x000fe200078e0002 */
[----:B--23--:R0:W-:Y:S06]  /*1930*/  STL.64 [R1], R8 ;  /* 0x0000000801007387 */ /* 0x00c1ec0000100a00 */
[----:B------:R-:W-:-:S07]  /*1940*/  LEPC R20, `(.L_x_84) ;  /* 0x000000001014794e */ /* 0x000fce0000000000 */
[----:B0-----:R-:W-:Y:S05]  /*1950*/  CALL.ABS.NOINC R10 ;  /* 0x000000000a007343 */ /* 0x001fea0003c00000 */
.L_x_84:
[----:B------:R-:W2:Y:S01]  /*1960*/  LDG.E.64 R8, desc[UR36][R26.64+0x8] ;  /* 0x000008241a087981 */ /* 0x000ea2000c1e1b00 */
[----:B------:R0:W1:Y:S01]  /*1970*/  LDC.64 R10, c[0x4][R23] ;  /* 0x01000000170a7b82 */ /* 0x0000620000000a00 */
[----:B------:R-:W3:Y:S01]  /*1980*/  LDCU.64 UR4, c[0x4][0x10] ;  /* 0x01000200ff0477ac */ /* 0x000ee20008000a00 */
[----:B------:R-:W-:Y:S01]  /*1990*/  IMAD.MOV.U32 R6, RZ, RZ, R2 ;  /* 0x000000ffff067224 */ /* 0x000fe200078e0002 */
[----:B------:R-:W-:Y:S01]  /*19a0*/  MOV R7, R18 ;  /* 0x0000001200077202 */ /* 0x000fe20000000f00 */
[----:B---3--:R-:W-:Y:S02]  /*19b0*/  IMAD.U32 R4, RZ, RZ, UR4 ;  /* 0x00000004ff047e24 */ /* 0x008fe4000f8e00ff */
[----:B------:R-:W-:Y:S01]  /*19c0*/  IMAD.U32 R5, RZ, RZ, UR5 ;  /* 0x00000005ff057e24 */ /* 0x000fe2000f8e00ff */
[----:B-12---:R0:W-:Y:S06]  /*19d0*/  STL.64 [R1], R8 ;  /* 0x0000000801007387 */ /* 0x0061ec0000100a00 */
[----:B------:R-:W-:-:S07]  /*19e0*/  LEPC R20, `(.L_x_85) ;  /* 0x000000001014794e */ /* 0x000fce0000000000 */
[----:B0-----:R-:W-:Y:S05]  /*19f0*/  CALL.ABS.NOINC R10 ;  /* 0x000000000a007343 */ /* 0x001fea0003c00000 */
.L_x_85:
        /* <DEDUP_REMOVED lines=10> */
.L_x_86:
        /* <DEDUP_REMOVED lines=10> */
.L_x_87:
        /* <DEDUP_REMOVED lines=10> */
.L_x_88:
        /* <DEDUP_REMOVED lines=10> */
.L_x_89:
        /* <DEDUP_REMOVED lines=10> */
.L_x_90:
        /* <DEDUP_REMOVED lines=10> */
.L_x_91:
[----:B------:R-:W-:-:S07]  /*1dc0*/  VIADD R29, R29, 0x8 ;  /* 0x000000081d1d7836 */ /* 0x000fce0000000000 */
.L_x_83:
[----:B------:R-:W-:-:S13]  /*1dd0*/  ISETP.NE.AND P0, PT, R28, RZ, PT ;  /* 0x000000ff1c00720c */ /* 0x000fda0003f05270 */
[----:B------:R-:W-:Y:S05]  /*1de0*/  @!P0 BRA `(.L_x_82) ;  /* 0x00000004002c8947 */ /* 0x000fea0003800000 */
[----:B------:R-:W0:Y:S01]  /*1df0*/  LDC R0, c[0x0][0x3a0] ;  /* 0x0000e800ff007b82 */ /* 0x000e220000000800 */
[----:B------:R-:W-:Y:S02]  /*1e00*/  ISETP.GE.U32.AND P0, PT, R28, 0x4, PT ;  /* 0x000000041c00780c */ /* 0x000fe40003f06070 */
[----:B0-----:R-:W-:-:S11]  /*1e10*/  LOP3.LUT R28, R0, 0x3, RZ, 0xc0, !PT ;  /* 0x00000003001c7812 */ /* 0x001fd600078ec0ff */
        /* <DEDUP_REMOVED lines=14> */
.L_x_93:
[----:B------:R-:W2:Y:S01]  /*1f00*/  LDG.E.64 R8, desc[UR36][R26.64+0x8] ;  /* 0x000008241a087981 */ /* 0x000ea2000c1e1b00 */
[----:B------:R0:W1:Y:S01]  /*1f10*/  LDC.64 R10, c[0x4][R23] ;  /* 0x01000000170a7b82 */ /* 0x0000620000000a00 */
[----:B------:R-:W3:Y:S01]  /*1f20*/  LDCU.64 UR4, c[0x4][0x10] ;  /* 0x01000200ff0477ac */ /* 0x000ee20008000a00 */
[----:B------:R-:W-:Y:S01]  /*1f30*/  MOV R6, R2 ;  /* 0x0000000200067202 */ /* 0x000fe20000000f00 */
[----:B------:R-:W-:Y:S02]  /*1f40*/  IMAD.MOV.U32 R7, RZ, RZ, R18 ;  /* 0x000000ffff077224 */ /* 0x000fe400078e0012 */
[----:B---3--:R-:W-:Y:S02]  /*1f50*/  IMAD.U32 R4, RZ, RZ, UR4 ;  /* 0x00000004ff047e24 */ /* 0x008fe4000f8e00ff */
[----:B------:R-:W-:Y:S01]  /*1f60*/  IMAD.U32 R5, RZ, RZ, UR5 ;  /* 0x00000005ff057e24 */ /* 0x000fe2000f8e00ff */
[----:B-12---:R0:W-:Y:S06]  /*1f70*/  STL.64 [R1], R8 ;  /* 0x0000000801007387 */ /* 0x0061ec0000100a00 */
[----:B------:R-:W-:-:S07]  /*1f80*/  LEPC R20, `(.L_x_94) ;  /* 0x000000001014794e */ /* 0x000fce0000000000 */
[----:B0-----:R-:W-:Y:S05]  /*1f90*/  CALL.ABS.NOINC R10 ;  /* 0x000000000a007343 */ /* 0x001fea0003c00000 */
.L_x_94:
        /* <DEDUP_REMOVED lines=10> */
.L_x_95:
        /* <DEDUP_REMOVED lines=10> */
.L_x_96:
[----:B------:R-:W-:-:S07]  /*20e0*/  VIADD R29, R29, 0x4 ;  /* 0x000000041d1d7836 */ /* 0x000fce0000000000 */
.L_x_92:
[----:B------:R-:W-:-:S13]  /*20f0*/  ISETP.NE.AND P0, PT, R28, RZ, PT ;  /* 0x000000ff1c00720c */ /* 0x000fda0003f05270 */
[----:B------:R-:W-:Y:S05]  /*2100*/  @!P0 BRA `(.L_x_82) ;  /* 0x0000000000648947 */ /* 0x000fea0003800000 */
[----:B------:R-:W0:Y:S01]  /*2110*/  LDC.64 R4, c[0x0][0x388] ;  /* 0x0000e200ff047b82 */ /* 0x000e220000000a00 */
[----:B------:R-:W-:Y:S02]  /*2120*/  IMAD.MOV R23, RZ, RZ, -R28 ;  /* 0x000000ffff177224 */ /* 0x000fe400078e0a1c */
[----:B0-----:R-:W-:-:S04]  /*2130*/  IMAD.WIDE.U32 R4, R29, 0x8, R4 ;  /* 0x000000081d047825 */ /* 0x001fc800078e0004 */
[----:B------:R-:W-:Y:S01]  /*2140*/  IMAD.MOV.U32 R27, RZ, RZ, R5 ;  /* 0x000000ffff1b7224 */ /* 0x000fe200078e0005 */
[----:B------:R-:W-:-:S07]  /*2150*/  MOV R26, R4 ;  /* 0x00000004001a7202 */ /* 0x000fce0000000f00 */
.L_x_98:
[----:B------:R-:W-:Y:S01]  /*2160*/  IMAD.MOV.U32 R8, RZ, RZ, R26 ;  /* 0x000000ffff087224 */ /* 0x000fe200078e001a */
[----:B------:R-:W0:Y:S01]  /*2170*/  LDCU.64 UR4, c[0x4][0x10] ;  /* 0x01000200ff0477ac */ /* 0x000e220008000a00 */
[----:B------:R-:W-:-:S06]  /*2180*/  IMAD.MOV.U32 R9, RZ, RZ, R27 ;  /* 0x000000ffff097224 */ /* 0x000fcc00078e001b */
[----:B------:R-:W2:Y:S01]  /*2190*/  LDG.E.64 R8, desc[UR36][R8.64] ;  /* 0x0000002408087981 */ /* 0x000ea2000c1e1b00 */
[----:B------:R-:W-:Y:S01]  /*21a0*/  IADD3 R23, PT, PT, R23, 0x1, RZ ;  /* 0x0000000117177810 */ /* 0x000fe20007ffe0ff */
[----:B------:R-:W-:Y:S01]  /*21b0*/  IMAD.MOV.U32 R6, RZ, RZ, R2 ;  /* 0x000000ffff067224 */ /* 0x000fe200078e0002 */
[----:B------:R-:W-:Y:S02]  /*21c0*/  MOV R0, 0x48 ;  /* 0x0000004800007802 */ /* 0x000fe40000000f00 */
[----:B------:R-:W-:Y:S02]  /*21d0*/  ISETP.NE.AND P0, PT, R23, RZ, PT ;  /* 0x000000ff1700720c */ /* 0x000fe40003f05270 */
[----:B------:R1:W3:Y:S01]  /*21e0*/  LDC.64 R10, c[0x4][R0] ;  /* 0x01000000000a7b82 */ /* 0x0002e20000000a00 */
[----:B------:R-:W-:Y:S01]  /*21f0*/  MOV R7, R18 ;  /* 0x0000001200077202 */ /* 0x000fe20000000f00 */
[----:B0-----:R-:W-:Y:S02]  /*2200*/  IMAD.U32 R4, RZ, RZ, UR4 ;  /* 0x00000004ff047e24 */ /* 0x001fe4000f8e00ff */
[----:B------:R-:W-:Y:S01]  /*2210*/  IMAD.U32 R5, RZ, RZ, UR5 ;  /* 0x00000005ff057e24 */ /* 0x000fe2000f8e00ff */
[----:B-1----:R-:W-:Y:S01]  /*2220*/  P2R R0, PR, RZ, 0x1 ;  /* 0x00000001ff007803 */ /* 0x002fe20000000000 */
[----:B--23--:R0:W-:Y:S06]  /*2230*/  STL.64 [R1], R8 ;  /* 0x0000000801007387 */ /* 0x00c1ec0000100a00 */
[----:B------:R-:W-:-:S07]  /*2240*/  LEPC R20, `(.L_x_97) ;  /* 0x000000001014794e */ /* 0x000fce0000000000 */
[----:B0-----:R-:W-:Y:S05]  /*2250*/  CALL.ABS.NOINC R10 ;  /* 0x000000000a007343 */ /* 0x001fea0003c00000 */
.L_x_97:
[----:B------:R-:W-:Y:S02]  /*2260*/  ISETP.NE.AND P6, PT, R23, RZ, PT ;  /* 0x000000ff1700720c */ /* 0x000fe40003fc5270 */
[----:B------:R-:W-:-:S05]  /*2270*/  IADD3 R26, P0, PT, R26, 0x8, RZ ;  /* 0x000000081a1a7810 */ /* 0x000fca0007f1e0ff */
[----:B------:R-:W-:-:S06]  /*2280*/  IMAD.X R27, RZ, RZ, R27, P0 ;  /* 0x000000ffff1b7224 */ /* 0x000fcc00000e061b */
[----:B------:R-:W-:Y:S05]  /*2290*/  @P6 BRA `(.L_x_98) ;  /* 0xfffffffc00b06947 */ /* 0x000fea000383ffff */
.L_x_82:
[----:B------:R-:W-:Y:S05]  /*22a0*/  BSYNC.RECONVERGENT B6 ;  /* 0x0000000000067941 */ /* 0x000fea0003800200 */
.L_x_63:
[----:B------:R-:W-:Y:S01]  /*22b0*/  MOV R0, 0x48 ;  /* 0x0000004800007802 */ /* 0x000fe20000000f00 */
[----:B------:R-:W0:Y:S01]  /*22c0*/  LDCU.64 UR4, c[0x4][0x18] ;  /* 0x01000300ff0477ac */ /* 0x000e220008000a00 */
[----:B------:R-:W-:Y:S02]  /*22d0*/  CS2R R6, SRZ ;  /* 0x0000000000067805 */ /* 0x000fe4000001ff00 */
[----:B------:R1:W2:Y:S01]  /*22e0*/  LDC.64 R8, c[0x4][R0] ;  /* 0x0100000000087b82 */ /* 0x0002a20000000a00 */
[----:B0-----:R-:W-:Y:S02]  /*22f0*/  IMAD.U32 R4, RZ, RZ, UR4 ;  /* 0x00000004ff047e24 */ /* 0x001fe4000f8e00ff */
[----:B-1----:R-:W-:-:S07]  /*2300*/  IMAD.U32 R5, RZ, RZ, UR5 ;  /* 0x00000005ff057e24 */ /* 0x002fce000f8e00ff */
[----:B------:R-:W-:-:S07]  /*2310*/  LEPC R20, `(.L_x_60) ;  /* 0x000000001014794e */ /* 0x000fce0000000000 */
[----:B--2---:R-:W-:Y:S05]  /*2320*/  CALL.ABS.NOINC R8 ;  /* 0x0000000008007343 */ /* 0x004fea0003c00000 */
.L_x_60:
[----:B------:R-:W-:Y:S05]  /*2330*/  WARPSYNC.ALL ;  /* 0x0000000000007948 */ /* 0x000fea0003800000 */
[----:B------:R-:W2:Y:S01]  /*2340*/  LDCU UR5, c[0x0][0x3a4] ;  /* 0x00007480ff0577ac */ /* 0x000ea20008000800 */
[----:B------:R-:W-:Y:S01]  /*2350*/  CS2R R28, SRZ ;  /* 0x00000000001c7805 */ /* 0x000fe2000001ff00 */
[----:B--2---:R-:W-:Y:S01]  /*2360*/  UISETP.GE.AND UP0, UPT, UR5, URZ, UPT ;  /* 0x000000ff0500728c */ /* 0x004fe2000bf06270 */
[----:B------:R-:W-:Y:S08]  /*2370*/  BAR.SYNC.DEFER_BLOCKING 0x0 ;  /* 0x0000000000007b1d */ /* 0x000ff00000010000 */
[----:B------:R-:W-:Y:S05]  /*2380*/  BRA.U !UP0, `(.L_x_99) ;  /* 0x0000001908d07547 */ /* 0x000fea000b800000 */
[----:B------:R-:W2:Y:S01]  /*2390*/  LDCU UR6, c[0x0][0x3a0] ;  /* 0x00007400ff0677ac */ /* 0x000ea20008000800 */
[----:B------:R-:W-:Y:S01]  /*23a0*/  HFMA2 R3, -RZ, RZ, 0, 0 ;  /* 0x00000000ff037431 */ /* 0x000fe200000001ff */
[----:B------:R-:W-:Y:S01]  /*23b0*/  CS2R R28, SRZ ;  /* 0x00000000001c7805 */ /* 0x000fe2000001ff00 */
[----:B------:R-:W-:Y:S02]  /*23c0*/  UISETP.GE.U32.AND UP0, UPT, UR5, 0x7, UPT ;  /* 0x000000070500788c */ /* 0x000fe4000bf06070 */
[----:B------:R-:W-:Y:S01]  /*23d0*/  UIADD3 UR4, UPT, UPT, UR5, 0x1, URZ ;  /* 0x0000000105047890 */ /* 0x000fe2000fffe0ff */
[----:B--2---:R-:W-:-:S06]  /*23e0*/  IMAD R0, R19, UR6, RZ ;  /* 0x0000000613007c24 */ /* 0x004fcc000f8e02ff */
[----:B------:R-:W-:Y:S05]  /*23f0*/  BRA.U !UP0, `(.L_x_100) ;  /* 0x0000000d08687547 */ /* 0x000fea000b800000 */
[----:B------:R-:W2:Y:S01]  /*2400*/  LDCU.64 UR6, c[0x0][0x388] ;  /* 0x00007100ff0677ac */ /* 0x000ea20008000a00 */
[----:B0-----:R-:W-:Y:S01]  /*2410*/  IMAD.MOV.U32 R7, RZ, RZ, R0 ;  /* 0x000000ffff077224 */ /* 0x001fe200078e0000 */
[----:B------:R-:W-:Y:S01]  /*2420*/  CS2R R28, SRZ ;  /* 0x00000000001c7805 */ /* 0x000fe2000001ff00 */
[----:B------:R-:W-:-:S06]  /*2430*/  ULOP3.LUT UR8, UR4, 0xfffffff8, URZ, 0xc0, !UPT ;  /* 0xfffffff804087892 */ /* 0x000fcc000f8ec0ff */
[----:B------:R-:W-:Y:S01]  /*2440*/  IMAD.U32 R3, RZ, RZ, UR8 ;  /* 0x00000008ff037e24 */ /* 0x000fe2000f8e00ff */
[----:B--2---:R-:W-:-:S04]  /*2450*/  UIADD3 UR5, UP0, UPT, UR6, 0x20, URZ ;  /* 0x0000002006057890 */ /* 0x004fc8000ff1e0ff */
[----:B------:R-:W-:Y:S02]  /*2460*/  UIADD3.X UR6, UPT, UPT, URZ, UR7, URZ, UP0, !UPT ;  /* 0x00000007ff067290 */ /* 0x000fe400087fe4ff */
[----:B-1----:R-:W-:Y:S01]  /*2470*/  IMAD.U32 R10, RZ, RZ, UR5 ;  /* 0x00000005ff0a7e24 */ /* 0x002fe2000f8e00ff */
[----:B------:R-:W-:-:S03]  /*2480*/  UIADD3 UR7, UPT, UPT, -UR8, URZ, URZ ;  /* 0x000000ff08077290 */ /* 0x000fc6000fffe1ff */
[----:B------:R-:W-:-:S09]  /*2490*/  MOV R11, UR6 ;  /* 0x00000006000b7c02 */ /* 0x000fd20008000f00 */
.L_x_117:
[----:B------:R-:W0:Y:S01]  /*24a0*/  LDC.64 R12, c[0x0][0x380] ;  /* 0x0000e000ff0c7b82 */ /* 0x000e220000000a00 */
[----:B------:R-:W2:Y:S01]  /*24b0*/  LDG.E.64 R8, desc[UR36][R10.64+-0x20] ;  /* 0xffffe0240a087981 */ /* 0x000ea2000c1e1b00 */
[----:B0-----:R-:W-:-:S05]  /*24c0*/  IMAD.WIDE R12, R7, 0x8, R12 ;  /* 0x00000008070c7825 */ /* 0x001fca00078e020c */
[----:B------:R-:W2:Y:S01]  /*24d0*/  LDG.E.64 R4, desc[UR36][R12.64] ;  /* 0x000000240c047981 */ /* 0x000ea2000c1e1b00 */
[----:B-----5:R-:W0:Y:S01]  /*24e0*/  MUFU.RCP64H R15, R17 ;  /* 0x00000011000f7308 */ /* 0x020e220000001800 */
[----:B------:R-:W-:-:S06]  /*24f0*/  IMAD.MOV.U32 R14, RZ, RZ, 0x1 ;  /* 0x00000001ff0e7424 */ /* 0x000fcc00078e00ff */
[----:B0-----:R-:W-:-:S08]  /*2500*/  DFMA R20, R14, -R16, 1 ;  /* 0x3ff000000e14742b */ /* 0x001fd00000000810 */
[----:B------:R-:W-:-:S08]  /*2510*/  DFMA R20, R20, R20, R20 ;  /* 0x000000141414722b */ /* 0x000fd00000000014 */
[----:B------:R-:W-:-:S08]  /*2520*/  DFMA R20, R14, R20, R14 ;  /* 0x000000140e14722b */ /* 0x000fd0000000000e */
[----:B------:R-:W-:-:S08]  /*2530*/  DFMA R14, R20, -R16, 1 ;  /* 0x3ff00000140e742b */ /* 0x000fd00000000810 */
[----:B------:R-:W-:Y:S01]  /*2540*/  DFMA R14, R20, R14, R20 ;  /* 0x0000000e140e722b */ /* 0x000fe20000000014 */
[----:B------:R-:W-:Y:S01]  /*2550*/  UIADD3 UR7, UPT, UPT, UR7, 0x8, URZ ;  /* 0x0000000807077890 */ /* 0x000fe2000fffe0ff */
[----:B------:R-:W-:Y:S03]  /*2560*/  BSSY.RECONVERGENT B1, `(.L_x_101) ;  /* 0x0000010000017945 */ /* 0x000fe60003800200 */
[----:B------:R-:W-:Y:S01]  /*2570*/  UISETP.NE.AND UP0, UPT, UR7, URZ, UPT ;  /* 0x000000ff0700728c */ /* 0x000fe2000bf05270 */
        /* <DEDUP_REMOVED lines=9> */
[----:B------:R-:W-:Y:S01]  /*2610*/  MOV R4, 0x2640 ;  /* 0x0000264000047802 */ /* 0x000fe20000000f00 */
[----:B------:R-:W-:-:S07]  /*2620*/  IMAD.MOV.U32 R21, RZ, RZ, R17 ;  /* 0x000000ffff157224 */ /* 0x000fce00078e0011 */
[----:B------:R-:W-:Y:S05]  /*2630*/  CALL.REL.NOINC `($__internal_1_$__cuda_sm20_div_rn_f64_full) ;  /* 0x0000007000bc7944 */ /* 0x000fea0003c00000 */
[----:B------:R-:W-:Y:S01]  /*2640*/  MOV R4, R8 ;  /* 0x0000000800047202 */ /* 0x000fe20000000f00 */
[----:B------:R-:W-:-:S07]  /*2650*/  IMAD.MOV.U32 R5, RZ, RZ, R9 ;  /* 0x000000ffff057224 */ /* 0x000fce00078e0009 */
.L_x_102:
[----:B------:R-:W-:Y:S05]  /*2660*/  BSYNC.RECONVERGENT B1 ;  /* 0x0000000000017941 */ /* 0x000fea0003800200 */
.L_x_101:
        /* <DEDUP_REMOVED lines=20> */
[----:B------:R-:W-:Y:S02]  /*27b0*/  MOV R21, R17 ;  /* 0x0000001100157202 */ /* 0x000fe40000000f00 */
[----:B------:R-:W-:-:S07]  /*27c0*/  MOV R4, 0x27e0 ;  /* 0x000027e000047802 */ /* 0x000fce0000000f00 */
[----:B------:R-:W-:Y:S05]  /*27d0*/  CALL.REL.NOINC `($__internal_1_$__cuda_sm20_div_rn_f64_full) ;  /* 0x0000007000547944 */ /* 0x000fea0003c00000 */
.L_x_104:
[----:B------:R-:W-:Y:S05]  /*27e0*/  BSYNC.RECONVERGENT B1 ;  /* 0x0000000000017941 */ /* 0x000fea0003800200 */
.L_x_103:
        /* <DEDUP_REMOVED lines=25> */
.L_x_106:
[----:B------:R-:W-:Y:S05]  /*2980*/  BSYNC.RECONVERGENT B1 ;  /* 0x0000000000017941 */ /* 0x000fea0003800200 */
.L_x_105:
        /* <DEDUP_REMOVED lines=23> */
.L_x_108:
[----:B------:R-:W-:Y:S05]  /*2b00*/  BSYNC.RECONVERGENT B1 ;  /* 0x0000000000017941 */ /* 0x000fea0003800200 */
.L_x_107:
        /* <DEDUP_REMOVED lines=25> */
.L_x_110:
[----:B------:R-:W-:Y:S05]  /*2ca0*/  BSYNC.RECONVERGENT B1 ;  /* 0x0000000000017941 */ /* 0x000fea0003800200 */
.L_x_109:
        /* <DEDUP_REMOVED lines=23> */
.L_x_112:
[----:B------:R-:W-:Y:S05]  /*2e20*/  BSYNC.RECONVERGENT B1 ;  /* 0x0000000000017941 */ /* 0x000fea0003800200 */
.L_x_111:
        /* <DEDUP_REMOVED lines=25> */
.L_x_114:
[----:B------:R-:W-:Y:S05]  /*2fc0*/  BSYNC.RECONVERGENT B1 ;  /* 0x0000000000017941 */ /* 0x000fea0003800200 */
.L_x_113:
        /* <DEDUP_REMOVED lines=23> */
.L_x_116:
[----:B------:R-:W-:Y:S05]  /*3140*/  BSYNC.RECONVERGENT B1 ;  /* 0x0000000000017941 */ /* 0x000fea0003800200 */
.L_x_115:
[----:B------:R-:W-:Y:S01]  /*3150*/  IADD3 R10, P0, PT, R10, 0x40, RZ ;  /* 0x000000400a0a7810 */ /* 0x000fe20007f1e0ff */
[----:B------:R-:W-:Y:S01]  /*3160*/  DADD R28, R28, R8 ;  /* 0x000000001c1c7229 */ /* 0x000fe20000000008 */
[----:B------:R-:W-:-:S03]  /*3170*/  VIADD R7, R7, 0x8 ;  /* 0x0000000807077836 */ /* 0x000fc60000000000 */
[----:B------:R-:W-:Y:S01]  /*3180*/  IMAD.X R11, RZ, RZ, R11, P0 ;  /* 0x000000ffff0b7224 */ /* 0x000fe200000e060b */
[----:B------:R-:W-:Y:S07]  /*3190*/  BRA.U UP0, `(.L_x_117) ;  /* 0xfffffff100c07547 */ /* 0x000fee000b83ffff */
.L_x_100:
[----:B------:R-:W-:-:S09]  /*31a0*/  ULOP3.LUT UP0, UR5, UR4, 0x7, URZ, 0xc0, !UPT ;  /* 0x0000000704057892 */ /* 0x000fd2000f80c0ff */
[----:B------:R-:W-:Y:S05]  /*31b0*/  BRA.U !UP0, `(.L_x_99) ;  /* 0x0000000d08447547 */ /* 0x000fea000b800000 */
[----:B------:R-:W-:-:S09]  /*31c0*/  UISETP.GE.U32.AND UP0, UPT, UR5, 0x4, UPT ;  /* 0x000000040500788c */ /* 0x000fd2000bf06070 */
[----:B------:R-:W-:Y:S05]  /*31d0*/  BRA.U !UP0, `(.L_x_118) ;  /* 0x0000000508b87547 */ /* 0x000fea000b800000 */
[----:B01----:R-:W0:Y:S01]  /*31e0*/  LDC.64 R10, c[0x0][0x380] ;  /* 0x0000e000ff0a7b82 */ /* 0x003e220000000a00 */
[----:B------:R-:W-:-:S07]  /*31f0*/  IMAD.IADD R5, R0, 0x1, R3 ;  /* 0x0000000100057824 */ /* 0x000fce00078e0203 */
[----:B------:R-:W1:Y:S01]  /*3200*/  LDC.64 R12, c[0x0][0x388] ;  /* 0x0000e200ff0c7b82 */ /* 0x000e620000000a00 */
[----:B0-----:R-:W-:-:S05]  /*3210*/  IMAD.WIDE R10, R5, 0x8, R10 ;  /* 0x00000008050a7825 */ /* 0x001fca00078e020a */
[----:B------:R-:W2:Y:S01]  /*3220*/  LDG.E.64 R4, desc[UR36][R10.64] ;  /* 0x000000240a047981 */ /* 0x000ea2000c1e1b00 */
[----:B-1----:R-:W-:-:S05]  /*3230*/  IMAD.WIDE.U32 R12, R3, 0x8, R12 ;  /* 0x00000008030c7825 */ /* 0x002fca00078e000c */
[----:B------:R-:W2:Y:S01]  /*3240*/  LDG.E.64 R6, desc[UR36][R12.64] ;  /* 0x000000240c067981 */ /* 0x000ea2000c1e1b00 */
[----:B-----5:R-:W0:Y:S01]  /*3250*/  MUFU.RCP64H R9, R17 ;  /* 0x0000001100097308 */ /* 0x020e220000001800 */
        /* <DEDUP_REMOVED lines=19> */
[----:B------:R-:W-:Y:S01]  /*3390*/  IMAD.MOV.U32 R4, RZ, RZ, R8 ;  /* 0x000000ffff047224 */ /* 0x000fe200078e0008 */
[----:B------:R-:W-:-:S07]  /*33a0*/  MOV R5, R9 ;  /* 0x0000000900057202 */ /* 0x000fce0000000f00 */
.L_x_120:
[----:B------:R-:W-:Y:S05]  /*33b0*/  BSYNC.RECONVERGENT B1 ;  /* 0x0000000000017941 */ /* 0x000fea0003800200 */
.L_x_119:
        /* <DEDUP_REMOVED lines=25> */
.L_x_122:
[----:B------:R-:W-:Y:S05]  /*3550*/  BSYNC.RECONVERGENT B1 ;  /* 0x0000000000017941 */ /* 0x000fea0003800200 */
.L_x_121:
        /* <DEDUP_REMOVED lines=23> */
[----:B------:R-:W-:Y:S02]  /*36d0*/  IMAD.MOV.U32 R4, RZ, RZ, R8 ;  /* 0x000000ffff047224 */ /* 0x000fe400078e0008 */
[----:B------:R-:W-:-:S07]  /*36e0*/  IMAD.MOV.U32 R5, RZ, RZ, R9 ;  /* 0x000000ffff057224 */ /* 0x000fce00078e0009 */
.L_x_124:
[----:B------:R-:W-:Y:S05]  /*36f0*/  BSYNC.RECONVERGENT B1 ;  /* 0x0000000000017941 */ /* 0x000fea0003800200 */
.L_x_123:
        /* <DEDUP_REMOVED lines=21> */
[----:B------:R-:W-:-:S07]  /*3850*/  MOV R4, 0x3870 ;  /* 0x0000387000047802 */ /* 0x000fce0000000f00 */
[----:B------:R-:W-:Y:S05]  /*3860*/  CALL.REL.NOINC `($__internal_1_$__cuda_sm20_div_rn_f64_full) ;  /* 0x0000006000307944 */ /* 0x000fea0003c00000 */
[----:B------:R-:W-:Y:S02]  /*3870*/  IMAD.MOV.U32 R6, RZ, RZ, R8 ;  /* 0x000000ffff067224 */ /* 0x000fe400078e0008 */
[----:B------:R-:W-:-:S07]  /*3880*/  IMAD.MOV.U32 R7, RZ, RZ, R9 ;  /* 0x000000ffff077224 */ /* 0x000fce00078e0009 */
.L_x_126:
[----:B------:R-:W-:Y:S05]  /*3890*/  BSYNC.RECONVERGENT B1 ;  /* 0x0000000000017941 */ /* 0x000fea0003800200 */
.L_x_125:
[----:B------:R-:W-:Y:S01]  /*38a0*/  DADD R28, R28, R6 ;  /* 0x000000001c1c7229 */ /* 0x000fe20000000006 */
[----:B------:R-:W-:-:S10]  /*38b0*/  IADD3 R3, PT, PT, R3, 0x4, RZ ;  /* 0x0000000403037810 */ /* 0x000fd40007ffe0ff */
.L_x_118:
[----:B------:R-:W-:-:S09]  /*38c0*/  ULOP3.LUT UP0, UR4, UR4, 0x3, URZ, 0xc0, !UPT ;  /* 0x0000000304047892 */ /* 0x000fd2000f80c0ff */
[----:B------:R-:W-:Y:S05]  /*38d0*/  BRA.U !UP0, `(.L_x_99) ;  /* 0x00000005087c7547 */ /* 0x000fea000b800000 */
[----:B------:R-:W-:-:S09]  /*38e0*/  UISETP.NE.AND UP0, UPT, UR4, 0x1, UPT ;  /* 0x000000010400788c */ /* 0x000fd2000bf05270 */
        /* <DEDUP_REMOVED lines=30> */
.L_x_129:
[----:B------:R-:W-:Y:S05]  /*3ad0*/  BSYNC.RECONVERGENT B1 ;  /* 0x0000000000017941 */ /* 0x000fea0003800200 */
.L_x_128:
        /* <DEDUP_REMOVED lines=25> */
.L_x_131:
[----:B------:R-:W-:Y:S05]  /*3c70*/  BSYNC.RECONVERGENT B1 ;  /* 0x0000000000017941 */ /* 0x000fea0003800200 */
.L_x_130:
[----:B------:R-:W-:Y:S01]  /*3c80*/  DADD R28, R28, R6 ;  /* 0x000000001c1c7229 */ /* 0x000fe20000000006 */
[----:B------:R-:W-:-:S10]  /*3c90*/  IADD3 R3, PT, PT, R3, 0x2, RZ ;  /* 0x0000000203037810 */ /* 0x000fd40007ffe0ff */
.L_x_127:
[----:B------:R-:W2:Y:S02]  /*3ca0*/  LDCU UR4, c[0x0][0x3a4] ;  /* 0x00007480ff0477ac */ /* 0x000ea40008000800 */
[----:B--2---:R-:W-:-:S04]  /*3cb0*/  ULOP3.LUT UR4, UR4, 0x1, URZ, 0xc0, !UPT ;  /* 0x0000000104047892 */ /* 0x004fc8000f8ec0ff */
[----:B------:R-:W-:-:S09]  /*3cc0*/  UISETP.NE.U32.AND UP0, UPT, UR4, 0x1, UPT ;  /* 0x000000010400788c */ /* 0x000fd2000bf05070 */
[----:B------:R-:W-:Y:S05]  /*3cd0*/  BRA.U !UP0, `(.L_x_99) ;  /* 0x00000001087c7547 */ /* 0x000fea000b800000 */
[----:B-1----:R-:W1:Y:S01]  /*3ce0*/  LDC.64 R4, c[0x0][0x380] ;  /* 0x0000e000ff047b82 */ /* 0x002e620000000a00 */
[----:B------:R-:W-:-:S07]  /*3cf0*/  IMAD.IADD R9, R0, 0x1, R3 ;  /* 0x0000000100097824 */ /* 0x000fce00078e0203 */
[----:B0-----:R-:W0:Y:S01]  /*3d00*/  LDC.64 R6, c[0x0][0x388] ;  /* 0x0000e200ff067b82 */ /* 0x001e220000000a00 */
[----:B-1----:R-:W-:-:S06]  /*3d10*/  IMAD.WIDE R4, R9, 0x8, R4 ;  /* 0x0000000809047825 */ /* 0x002fcc00078e0204 */
[----:B------:R-:W2:Y:S01]  /*3d20*/  LDG.E.64 R4, desc[UR36][R4.64] ;  /* 0x0000002404047981 */ /* 0x000ea2000c1e1b00 */
[----:B0-----:R-:W-:-:S06]  /*3d30*/  IMAD.WIDE.U32 R6, R3, 0x8, R6 ;  /* 0x0000000803067825 */ /* 0x001fcc00078e0006 */
        /* <DEDUP_REMOVED lines=23> */
.L_x_133:
[----:B------:R-:W-:Y:S05]  /*3eb0*/  BSYNC.RECONVERGENT B1 ;  /* 0x0000000000017941 */ /* 0x000fea0003800200 */
.L_x_132:
[----:B------:R-:W-:-:S11]  /*3ec0*/  DADD R28, R28, R4 ;  /* 0x000000001c1c7229 */ /* 0x000fd60000000004 */
.L_x_99:
[----:B------:R-:W2:Y:S02]  /*3ed0*/  LDCU UR4, c[0x0][0x3a4] ;  /* 0x00007480ff0477ac */ /* 0x000ea40008000800 */
[----:B--2---:R-:W-:-:S04]  /*3ee0*/  ISETP.GT.AND P0, PT, R19, UR4, PT ;  /* 0x0000000413007c0c */ /* 0x004fc8000bf04270 */
[----:B-1----:R-:W-:Y:S02]  /*3ef0*/  FSEL R4, R28, RZ, !P0 ;  /* 0x000000ff1c047208 */ /* 0x002fe40004000000 */
[----:B------:R-:W-:Y:S02]  /*3f00*/  FSEL R5, R29, 1.875, !P0 ;  /* 0x3ff000001d057808 */ /* 0x000fe40004000000 */
[----:B------:R-:W-:-:S03]  /*3f10*/  ISETP.NE.AND P0, PT, R19, RZ, PT ;  /* 0x000000ff1300720c */ /* 0x000fc60003f05270 */
[----:B------:R1:W-:Y:S01]  /*3f20*/  STG.E.64 desc[UR36][R24.64], R4 ;  /* 0x0000000418007986 */ /* 0x0003e2000c101b24 */
[----:B------:R-:W-:Y:S09]  /*3f30*/  BAR.SYNC.DEFER_BLOCKING 0x0 ;  /* 0x0000000000007b1d */ /* 0x000ff20000010000 */
[----:B------:R-:W-:Y:S05]  /*3f40*/  @P0 BRA `(.L_x_134) ;  /* 0x0000001800800947 */ /* 0x000fea0003800000 */
[----:B------:R-:W2:Y:S02]  /*3f50*/  LDCU UR4, c[0x0][0x3a0] ;  /* 0x00007400ff0477ac */ /* 0x000ea40008000800 */
[----:B--2---:R-:W-:-:S09]  /*3f60*/  UISETP.GE.AND UP0, UPT, UR4, 0x1, UPT ;  /* 0x000000010400788c */ /* 0x004fd2000bf06270 */
[----:B------:R-:W-:Y:S05]  /*3f70*/  BRA.U !UP0, `(.L_x_135) ;  /* 0x0000001908547547 */ /* 0x000fea000b800000 */
[----:B------:R-:W-:Y:S01]  /*3f80*/  UISETP.GE.U32.AND UP0, UPT, UR4, 0x10, UPT ;  /* 0x000000100400788c */ /* 0x000fe2000bf06070 */
[----:B------:R-:W-:-:S08]  /*3f90*/  IMAD.MOV.U32 R28, RZ, RZ, RZ ;  /* 0x000000ffff1c7224 */ /* 0x000fd000078e00ff */
[----:B------:R-:W-:Y:S05]  /*3fa0*/  BRA.U !UP0, `(.L_x_136) ;  /* 0x0000000d08447547 */ /* 0x000fea000b800000 */
[----:B------:R-:W2:Y:S01]  /*3fb0*/  LDCU.64 UR6, c[0x0][0x390] ;  /* 0x00007200ff0677ac */ /* 0x000ea20008000a00 */
[----:B------:R-:W-:Y:S01]  /*3fc0*/  BSSY.RECONVERGENT B6, `(.L_x_136) ;  /* 0x00000cf000067945 */ /* 0x000fe20003800200 */
[----:B------:R-:W-:Y:S01]  /*3fd0*/  MOV R30, RZ ;  /* 0x000000ff001e7202 */ /* 0x000fe20000000f00 */
[----:B------:R-:W-:-:S06]  /*3fe0*/  ULOP3.LUT UR4, UR4, 0x7ffffff0, URZ, 0xc0, !UPT ;  /* 0x7ffffff004047892 */ /* 0x000fcc000f8ec0ff */
[----:B------:R-:W-:Y:S01]  /*3ff0*/  IMAD.U32 R28, RZ, RZ, UR4 ;  /* 0x00000004ff1c7e24 */ /* 0x000fe2000f8e00ff */
[----:B--2---:R-:W-:-:S04]  /*4000*/  UIADD3 UR6, UP0, UPT, UR6, 0x40, URZ ;  /* 0x0000004006067890 */ /* 0x004fc8000ff1e0ff */
[----:B------:R-:W-:Y:S02]  /*4010*/  UIADD3.X UR7, UPT, UPT, URZ, UR7, URZ, UP0, !UPT ;  /* 0x00000007ff077290 */ /* 0x000fe400087fe4ff */
[----:B------:R-:W-:-:S04]  /*4020*/  IMAD.U32 R26, RZ, RZ, UR6 ;  /* 0x00000006ff1a7e24 */ /* 0x000fc8000f8e00ff */
[----:B------:R-:W-:-:S07]  /*4030*/  IMAD.U32 R27, RZ, RZ, UR7 ;  /* 0x00000007ff1b7e24 */ /* 0x000fce000f8e00ff */
.L_x_153:
[----:B------:R-:W2:Y:S01]  /*4040*/  LDG.E.64 R8, desc[UR36][R26.64+-0x40] ;  /* 0xffffc0241a087981 */ /* 0x000ea2000c1e1b00 */
[----:B------:R-:W3:Y:S01]  /*4050*/  LDCU UR4, c[0x0][0x2f8] ;  /* 0x00005f00ff0477ac */ /* 0x000ee20008000800 */
[----:B------:R-:W-:Y:S01]  /*4060*/  MOV R23, 0x48 ;  /* 0x0000004800177802 */ /* 0x000fe20000000f00 */
[----:B0-----:R-:W-:Y:S01]  /*4070*/  IMAD.MOV.U32 R6, RZ, RZ, R2 ;  /* 0x000000ffff067224 */ /* 0x001fe200078e0002 */
[----:B------:R-:W-:Y:S02]  /*4080*/  MOV R7, R18 ;  /* 0x0000001200077202 */ /* 0x000fe40000000f00 */
[----:B------:R0:W4:Y:S01]  /*4090*/  LDC.64 R10, c[0x4][R23] ;  /* 0x01000000170a7b82 */ /* 0x0001220000000a00 */
[----:B---3--:R-:W-:Y:S01]  /*40a0*/  IADD3 R29, PT, PT, R2, -UR4, RZ ;  /* 0x80000004021d7c10 */ /* 0x008fe2000fffe0ff */
[----:B------:R-:W1:Y:S04]  /*40b0*/  LDCU.64 UR4, c[0x4][0x20] ;  /* 0x01000400ff0477ac */ /* 0x000e680008000a00 */
[----:B------:R0:W-:Y:S01]  /*40c0*/  STL [R29], R30 ;  /* 0x0000001e1d007387 */ /* 0x0001e20000100800 */
[----:B-1----:R-:W-:-:S02]  /*40d0*/  IMAD.U32 R4, RZ, RZ, UR4 ;  /* 0x00000004ff047e24 */ /* 0x002fc4000f8e00ff */
[----:B------:R-:W-:Y:S01]  /*40e0*/  IMAD.U32 R5, RZ, RZ, UR5 ;  /* 0x00000005ff057e24 */ /* 0x000fe2000f8e00ff */
[----:B--2-4-:R0:W-:Y:S06]  /*40f0*/  STL.64 [R29+0x8], R8 ;  /* 0x000008081d007387 */ /* 0x0141ec0000100a00 */
[----:B------:R-:W-:-:S07]  /*4100*/  LEPC R20, `(.L_x_137) ;  /* 0x000000001014794e */ /* 0x000fce0000000000 */
[----:B0----5:R-:W-:Y:S05]  /*4110*/  CALL.ABS.NOINC R10 ;  /* 0x000000000a007343 */ /* 0x021fea0003c00000 */
.L_x_137:
[----:B------:R-:W2:Y:S01]  /*4120*/  LDG.E.64 R8, desc[UR36][R26.64+-0x38] ;  /* 0xffffc8241a087981 */ /* 0x000ea2000c1e1b00 */
[----:B------:R-:W-:Y:S01]  /*4130*/  VIADD R0, R30, 0x1 ;  /* 0x000000011e007836 */ /* 0x000fe20000000000 */
[----:B------:R0:W1:Y:S01]  /*4140*/  LDC.64 R10, c[0x4][R23] ;  /* 0x01000000170a7b82 */ /* 0x0000620000000a00 */
[----:B------:R-:W3:Y:S01]  /*4150*/  LDCU.64 UR4, c[0x4][0x20] ;  /* 0x01000400ff0477ac */ /* 0x000ee20008000a00 */
[----:B------:R-:W-:Y:S01]  /*4160*/  MOV R6, R2 ;  /* 0x0000000200067202 */ /* 0x000fe20000000f00 */
[----:B------:R-:W-:Y:S01]  /*4170*/  IMAD.MOV.U32 R7, RZ, RZ, R18 ;  /* 0x000000ffff077224 */ /* 0x000fe200078e0012 */
[----:B------:R0:W-:Y:S01]  /*4180*/  STL [R29], R0 ;  /* 0x000000001d007387 */ /* 0x0001e20000100800 */
[----:B---3--:R-:W-:Y:S02]  /*4190*/  IMAD.U32 R4, RZ, RZ, UR4 ;  /* 0x00000004ff047e24 */ /* 0x008fe4000f8e00ff */
[----:B------:R-:W-:Y:S01]  /*41a0*/  IMAD.U32 R5, RZ, RZ, UR5 ;  /* 0x00000005ff057e24 */ /* 0x000fe2000f8e00ff */
[----:B-12---:R0:W-:Y:S06]  /*41b0*/  STL.64 [R29+0x8], R8 ;  /* 0x000008081d007387 */ /* 0x0061ec0000100a00 */
[----:B------:R-:W-:-:S07]  /*41c0*/  LEPC R20, `(.L_x_138) ;  /* 0x000000001014794e */ /* 0x000fce0000000000 */
[----:B0-----:R-:W-:Y:S05]  /*41d0*/  CALL.ABS.NOINC R10 ;  /* 0x000000000a007343 */ /* 0x001fea0003c00000 */
.L_x_138:
[----:B------:R-:W2:Y:S01]  /*41e0*/  LDG.E.64 R8, desc[UR36][R26.64+-0x30] ;  /* 0xffffd0241a087981 */ /* 0x000ea2000c1e1b00 */
[----:B------:R-:W-:Y:S01]  /*41f0*/  VIADD R0, R30, 0x2 ;  /* 0x000000021e007836 */ /* 0x000fe20000000000 */
[----:B------:R0:W1:Y:S01]  /*4200*/  LDC.64 R10, c[0x4][R23] ;  /* 0x01000000170a7b82 */ /* 0x0000620000000a00 */
[----:B------:R-:W3:Y:S01]  /*4210*/  LDCU.64 UR4, c[0x4][0x20] ;  /* 0x01000400ff0477ac */ /* 0x000ee20008000a00 */
[----:B------:R-:W-:Y:S02]  /*4220*/  IMAD.MOV.U32 R6, RZ, RZ, R2 ;  /* 0x000000ffff067224 */ /* 0x000fe400078e0002 */
[----:B------:R0:W-:Y:S01]  /*4230*/  STL [R29], R0 ;  /* 0x000000001d007387 */ /* 0x0001e20000100800 */
[----:B------:R-:W-:Y:S02]  /*4240*/  IMAD.MOV.U32 R7, RZ, RZ, R18 ;  /* 0x000000ffff077224 */ /* 0x000fe400078e0012 */
[----:B---3--:R-:W-:Y:S01]  /*4250*/  IMAD.U32 R4, RZ, RZ, UR4 ;  /* 0x00000004ff047e24 */ /* 0x008fe2000f8e00ff */
[----:B------:R-:W-:Y:S01]  /*4260*/  MOV R5, UR5 ;  /* 0x0000000500057c02 */ /* 0x000fe20008000f00 */
[----:B-12---:R0:W-:Y:S06]  /*4270*/  STL.64 [R29+0x8], R8 ;  /* 0x000008081d007387 */ /* 0x0061ec0000100a00 */
[----:B------:R-:W-:-:S07]  /*4280*/  LEPC R20, `(.L_x_139) ;  /* 0x000000001014794e */ /* 0x000fce0000000000 */
[----:B0-----:R-:W-:Y:S05]  /*4290*/  CALL.ABS.NOINC R10 ;  /* 0x000000000a007343 */ /* 0x001fea0003c00000 */
.L_x_139:
[----:B------:R-:W2:Y:S01]  /*42a0*/  LDG.E.64 R8, desc[UR36][R26.64+-0x28] ;  /* 0xffffd8241a087981 */ /* 0x000ea2000c1e1b00 */
[----:B------:R-:W-:Y:S01]  /*42b0*/  VIADD R0, R30, 0x3 ;  /* 0x000000031e007836 */ /* 0x000fe20000000000 */
[----:B------:R0:W1:Y:S01]  /*42c0*/  LDC.64 R10, c[0x4][R23] ;  /* 0x01000000170a7b82 */ /* 0x0000620000000a00 */
[----:B------:R-:W3:Y:S01]  /*42d0*/  LDCU.64 UR4, c[0x4][0x20] ;  /* 0x01000400ff0477ac */ /* 0x000ee20008000a00 */
[----:B------:R-:W-:Y:S02]  /*42e0*/  IMAD.MOV.U32 R6, RZ, RZ, R2 ;  /* 0x000000ffff067224 */ /* 0x000fe400078e0002 */
[----:B------:R0:W-:Y:S01]  /*42f0*/  STL [R29], R0 ;  /* 0x000000001d007387 */ /* 0x0001e20000100800 */
[----:B------:R-:W-:Y:S01]  /*4300*/  IMAD.MOV.U32 R7, RZ, RZ, R18 ;  /* 0x000000ffff077224 */ /* 0x000fe200078e0012 */
[----:B---3--:R-:W-:Y:S01]  /*4310*/  MOV R4, UR4 ;  /* 0x0000000400047c02 */ /* 0x008fe20008000f00 */
[----:B------:R-:W-:Y:S01]  /*4320*/  IMAD.U32 R5, RZ, RZ, UR5 ;  /* 0x00000005ff057e24 */ /* 0x000fe2000f8e00ff */
[----:B-12---:R0:W-:Y:S06]  /*4330*/  STL.64 [R29+0x8], R8 ;  /* 0x000008081d007387 */ /* 0x0061ec0000100a00 */
[----:B------:R-:W-:-:S07]  /*4340*/  LEPC R20, `(.L_x_140) ;  /* 0x000000001014794e */ /* 0x000fce0000000000 */
[----:B0-----:R-:W-:Y:S05]  /*4350*/  CALL.ABS.NOINC R10 ;  /* 0x000000000a007343 */ /* 0x001fea0003c00000 */
.L_x_140:
[----:B------:R-:W2:Y:S01]  /*4360*/  LDG.E.64 R8, desc[UR36][R26.64+-0x20] ;  /* 0xffffe0241a087981 */ /* 0x000ea2000c1e1b00 */
[----:B------:R-:W-:Y:S01]  /*4370*/  IADD3 R0, PT, PT, R30, 0x4, RZ ;  /* 0x000000041e007810 */ /* 0x000fe20007ffe0ff */
[----:B------:R0:W1:Y:S01]  /*4380*/  LDC.64 R10, c[0x4][R23] ;  /* 0x01000000170a7b82 */ /* 0x0000620000000a00 */
[----:B------:R-:W3:Y:S01]  /*4390*/  LDCU.64 UR4, c[0x4][0x20] ;  /* 0x01000400ff0477ac */ /* 0x000ee20008000a00 */
[----:B------:R-:W-:Y:S01]  /*43a0*/  IMAD.MOV.U32 R6, RZ, RZ, R2 ;  /* 0x000000ffff067224 */ /* 0x000fe200078e0002 */
[----:B------:R-:W-:Y:S01]  /*43b0*/  MOV R7, R18 ;  /* 0x0000001200077202 */ /* 0x000fe20000000f00 */
[----:B------:R0:W-:Y:S01]  /*43c0*/  STL [R29], R0 ;  /* 0x000000001d007387 */ /* 0x0001e20000100800 */
[----:B---3--:R-:W-:Y:S02]  /*43d0*/  IMAD.U32 R4, RZ, RZ, UR4 ;  /* 0x00000004ff047e24 */ /* 0x008fe4000f8e00ff */
[----:B------:R-:W-:Y:S01]  /*43e0*/  IMAD.U32 R5, RZ, RZ, UR5 ;  /* 0x00000005ff057e24 */ /* 0x000fe2000f8e00ff */
[----:B-12---:R0:W-:Y:S06]  /*43f0*/  STL.64 [R29+0x8], R8 ;  /* 0x000008081d007387 */ /* 0x0061ec0000100a00 */
[----:B------:R-:W-:-:S07]  /*4400*/  LEPC R20, `(.L_x_141) ;  /* 0x000000001014794e */ /* 0x000fce0000000000 */
[----:B0-----:R-:W-:Y:S05]  /*4410*/  CALL.ABS.NOINC R10 ;  /* 0x000000000a007343 */ /* 0x001fea0003c00000 */
.L_x_141:
        /* <DEDUP_REMOVED lines=12> */
.L_x_142:
        /* <DEDUP_REMOVED lines=12> */
.L_x_143:
        /* <DEDUP_REMOVED lines=12> */
.L_x_144:
        /* <DEDUP_REMOVED lines=12> */
.L_x_145:
        /* <DEDUP_REMOVED lines=12> */
.L_x_146:
        /* <DEDUP_REMOVED lines=12> */
.L_x_147:
[----:B------:R-:W2:Y:S01]  /*48a0*/  LDG.E.64 R8, desc[UR36][R26.64+0x18] ;  /* 0x000018241a087981 */ /* 0x000ea2000c1e1b00 */
[----:B------:R-:W-:Y:S01]  /*48b0*/  VIADD R0, R30, 0xb ;  /* 0x0000000b1e007836 */ /* 0x000fe20000000000 */
[----:B------:R0:W1:Y:S01]  /*48c0*/  LDC.64 R10, c[0x4][R23] ;  /* 0x01000000170a7b82 */ /* 0x0000620000000a00 */
[----:B------:R-:W3:Y:S01]  /*48d0*/  LDCU.64 UR4, c[0x4][0x20] ;  /* 0x01000400ff0477ac */ /* 0x000ee20008000a00 */
[----:B------:R-:W-:Y:S01]  /*48e0*/  IMAD.MOV.U32 R6, RZ, RZ, R2 ;  /* 0x000000ffff067224 */ /* 0x000fe200078e0002 */
[----:B------:R-:W-:Y:S01]  /*48f0*/  MOV R7, R18 ;  /* 0x0000001200077202 */ /* 0x000fe20000000f00 */
[----:B------:R0:W-:Y:S01]  /*4900*/  STL [R29], R0 ;  /* 0x000000001d007387 */ /* 0x0001e20000100800 */
[----:B---3--:R-:W-:Y:S01]  /*4910*/  MOV R4, UR4 ;  /* 0x0000000400047c02 */ /* 0x008fe20008000f00 */
[----:B------:R-:W-:Y:S02]  /*4920*/  IMAD.U32 R5, RZ, RZ, UR5 ;  /* 0x00000005ff057e24 */ /* 0x000fe4000f8e00ff */
[----:B-12---:R0:W-:Y:S05]  /*4930*/  STL.64 [R29+0x8], R8 ;  /* 0x000008081d007387 */ /* 0x0061ea0000100a00 */
[----:B------:R-:W-:-:S07]  /*4940*/  LEPC R20, `(.L_x_148) ;  /* 0x000000001014794e */ /* 0x000fce0000000000 */
[----:B0-----:R-:W-:Y:S05]  /*4950*/  CALL.ABS.NOINC R10 ;  /* 0x000000000a007343 */ /* 0x001fea0003c00000 */
.L_x_148:
        /* <DEDUP_REMOVED lines=12> */
.L_x_149:
[----:B------:R-:W2:Y:S01]  /*4a20*/  LDG.E.64 R8, desc[UR36][R26.64+0x28] ;  /* 0x000028241a087981 */ /* 0x000ea2000c1e1b00 */
[----:B------:R-:W-:Y:S01]  /*4a30*/  IADD3 R0, PT, PT, R30, 0xd, RZ ;  /* 0x0000000d1e007810 */ /* 0x000fe20007ffe0ff */
        /* <DEDUP_REMOVED lines=10> */
.L_x_150:
        /* <DEDUP_REMOVED lines=12> */
.L_x_151:
        /* <DEDUP_REMOVED lines=12> */
.L_x_152:
[----:B------:R-:W-:Y:S02]  /*4c60*/  IADD3 R30, PT, PT, R30, 0x10, RZ ;  /* 0x000000101e1e7810 */ /* 0x000fe40007ffe0ff */
[----:B------:R-:W-:Y:S02]  /*4c70*/  IADD3 R26, P1, PT, R26, 0x80, RZ ;  /* 0x000000801a1a7810 */ /* 0x000fe40007f3e0ff */
[----:B------:R-:W-:-:S03]  /*4c80*/  ISETP.NE.AND P0, PT, R30, R28, PT ;  /* 0x0000001c1e00720c */ /* 0x000fc60003f05270 */
[----:B------:R-:W-:-:S10]  /*4c90*/  IMAD.X R27, RZ, RZ, R27, P1 ;  /* 0x000000ffff1b7224 */ /* 0x000fd400008e061b */
[----:B------:R-:W-:Y:S05]  /*4ca0*/  @P0 BRA `(.L_x_153) ;  /* 0xfffffff000e40947 */ /* 0x000fea000383ffff */
[----:B------:R-:W-:Y:S05]  /*4cb0*/  BSYNC.RECONVERGENT B6 ;  /* 0x0000000000067941 */ /* 0x000fea0003800200 */
.L_x_136:
[----:B------:R-:W2:Y:S01]  /*4cc0*/  LDC R29, c[0x0][0x3a0] ;  /* 0x0000e800ff1d7b82 */ /* 0x000ea20000000800 */
[----:B------:R-:W-:Y:S01]  /*4cd0*/  BSSY.RECONVERGENT B6, `(.L_x_135) ;  /* 0x00000bf000067945 */ /* 0x000fe20003800200 */
[----:B--2---:R-:W-:-:S13]  /*4ce0*/  LOP3.LUT P0, R0, R29, 0xf, RZ, 0xc0, !PT ;  /* 0x0000000f1d007812 */ /* 0x004fda000780c0ff */
[----:B------:R-:W-:Y:S05]  /*4cf0*/  @!P0 BRA `(.L_x_154) ;  /* 0x0000000800f08947 */ /* 0x000fea0003800000 */
[----:B------:R-:W-:Y:S02]  /*4d00*/  ISETP.GE.U32.AND P0, PT, R0, 0x8, PT ;  /* 0x000000080000780c */ /* 0x000fe40003f06070 */
[----:B------:R-:W-:-:S11]  /*4d10*/  LOP3.LUT R29, R29, 0x7, RZ, 0xc0, !PT ;  /* 0x000000071d1d7812 */ /* 0x000fd600078ec0ff */
[----:B------:R-:W-:Y:S05]  /*4d20*/  @!P0 BRA `(.L_x_155) ;  /* 0x00000004008c8947 */ /* 0x000fea0003800000 */
[----:B------:R-:W2:Y:S01]  /*4d30*/  LDC.64 R26, c[0x0][0x390] ;  /* 0x0000e400ff1a7b82 */ /* 0x000ea20000000a00 */
[----:B------:R-:W-:Y:S01]  /*4d40*/  MOV R23, 0x48 ;  /* 0x0000004800177802 */ /* 0x000fe20000000f00 */
[----:B------:R-:W1:Y:S01]  /*4d50*/  LDCU.64 UR4, c[0x4][0x20] ;  /* 0x01000400ff0477ac */ /* 0x000e620008000a00 */
[----:B--2---:R-:W-:-:S05]  /*4d60*/  IMAD.WIDE.U32 R26, R28, 0x8, R26 ;  /* 0x000000081c1a7825 */ /* 0x004fca00078e001a */
[----:B------:R-:W2:Y:S01]  /*4d70*/  LDG.E.64 R8, desc[UR36][R26.64] ;  /* 0x000000241a087981 */ /* 0x000ea2000c1e1b00 */
[----:B0-----:R0:W3:Y:S01]  /*4d80*/  LDC.64 R10, c[0x4][R23] ;  /* 0x01000000170a7b82 */ /* 0x0010e20000000a00 */
[----:B-1----:R-:W-:Y:S01]  /*4d90*/  IMAD.U32 R4, RZ, RZ, UR4 ;  /* 0x00000004ff047e24 */ /* 0x002fe2000f8e00ff */
[----:B------:R-:W-:Y:S01]  /*4da0*/  MOV R5, UR5 ;  /* 0x0000000500057c02 */ /* 0x000fe20008000f00 */
[----:B------:R0:W-:Y:S01]  /*4db0*/  STL [R1], R28 ;  /* 0x0000001c01007387 */ /* 0x0001e20000100800 */
[----:B------:R-:W-:Y:S02]  /*4dc0*/  IMAD.MOV.U32 R6, RZ, RZ, R2 ;  /* 0x000000ffff067224 */ /* 0x000fe400078e0002 */
[----:B------:R-:W-:Y:S01]  /*4dd0*/  IMAD.MOV.U32 R7, RZ, RZ, R18 ;  /* 0x000000ffff077224 */ /* 0x000fe200078e0012 */
[----:B--23--:R0:W-:Y:S06]  /*4de0*/  STL.64 [R1+0x8], R8 ;  /* 0x0000080801007387 */ /* 0x00c1ec0000100a00 */
[----:B------:R-:W-:-:S07]  /*4df0*/  LEPC R20, `(.L_x_156) ;  /* 0x000000001014794e */ /* 0x000fce0000000000 */
[----:B0----5:R-:W-:Y:S05]  /*4e00*/  CALL.ABS.NOINC R10 ;  /* 0x000000000a007343 */ /* 0x021fea0003c00000 */
.L_x_156:
        /* <DEDUP_REMOVED lines=12> */
.L_x_157:
        /* <DEDUP_REMOVED lines=12> */
.L_x_158:
        /* <DEDUP_REMOVED lines=12> */
.L_x_159:
        /* <DEDUP_REMOVED lines=12> */
.L_x_160:
        /* <DEDUP_REMOVED lines=12> */
.L_x_161:
        /* <DEDUP_REMOVED lines=12> */
.L_x_162:
        /* <DEDUP_REMOVED lines=12> */
.L_x_163:
[----:B------:R-:W-:-:S07]  /*5350*/  VIADD R28, R28, 0x8 ;  /* 0x000000081c1c7836 */ /* 0x000fce0000000000 */
.L_x_155:
[----:B------:R-:W-:-:S13]  /*5360*/  ISETP.NE.AND P0, PT, R29, RZ, PT ;  /* 0x000000ff1d00720c */ /* 0x000fda0003f05270 */
[----:B------:R-:W-:Y:S05]  /*5370*/  @!P0 BRA `(.L_x_154) ;  /* 0x0000000400508947 */ /* 0x000fea0003800000 */
[----:B------:R-:W2:Y:S01]  /*5380*/  LDC R0, c[0x0][0x3a0] ;  /* 0x0000e800ff007b82 */ /* 0x000ea20000000800 */
[----:B------:R-:W-:Y:S02]  /*5390*/  ISETP.GE.U32.AND P0, PT, R29, 0x4, PT ;  /* 0x000000041d00780c */ /* 0x000fe40003f06070 */
[----:B--2---:R-:W-:-:S11]  /*53a0*/  LOP3.LUT R29, R0, 0x3, RZ, 0xc0, !PT ;  /* 0x00000003001d7812 */ /* 0x004fd600078ec0ff */
[----:B------:R-:W-:Y:S05]  /*53b0*/  @!P0 BRA `(.L_x_164) ;  /* 0x0000000000cc8947 */ /* 0x000fea0003800000 */
[----:B------:R-:W2:Y:S01]  /*53c0*/  LDC.64 R26, c[0x0][0x390] ;  /* 0x0000e400ff1a7b82 */ /* 0x000ea20000000a00 */
[----:B------:R-:W-:Y:S01]  /*53d0*/  MOV R23, 0x48 ;  /* 0x0000004800177802 */ /* 0x000fe20000000f00 */
[----:B------:R-:W1:Y:S01]  /*53e0*/  LDCU.64 UR4, c[0x4][0x20] ;  /* 0x01000400ff0477ac */ /* 0x000e620008000a00 */
[----:B--2---:R-:W-:-:S05]  /*53f0*/  IMAD.WIDE.U32 R26, R28, 0x8, R26 ;  /* 0x000000081c1a7825 */ /* 0x004fca00078e001a */
[----:B------:R-:W2:Y:S01]  /*5400*/  LDG.E.64 R8, desc[UR36][R26.64] ;  /* 0x000000241a087981 */ /* 0x000ea2000c1e1b00 */
[----:B0-----:R0:W3:Y:S01]  /*5410*/  LDC.64 R10, c[0x4][R23] ;  /* 0x01000000170a7b82 */ /* 0x0010e20000000a00 */
[----:B-1----:R-:W-:Y:S01]  /*5420*/  MOV R4, UR4 ;  /* 0x0000000400047c02 */ /* 0x002fe20008000f00 */
[----:B------:R-:W-:Y:S01]  /*5430*/  IMAD.U32 R5, RZ, RZ, UR5 ;  /* 0x00000005ff057e24 */ /* 0x000fe2000f8e00ff */
[----:B------:R0:W-:Y:S01]  /*5440*/  STL [R1], R28 ;  /* 0x0000001c01007387 */ /* 0x0001e20000100800 */
[----:B------:R-:W-:Y:S01]  /*5450*/  IMAD.MOV.U32 R6, RZ, RZ, R2 ;  /* 0x000000ffff067224 */ /* 0x000fe200078e0002 */
[----:B------:R-:W-:Y:S02]  /*5460*/  MOV R7, R18 ;  /* 0x0000001200077202 */ /* 0x000fe40000000f00 */
[----:B--23--:R0:W-:Y:S05]  /*5470*/  STL.64 [R1+0x8], R8 ;  /* 0x0000080801007387 */ /* 0x00c1ea0000100a00 */
[----:B------:R-:W-:-:S07]  /*5480*/  LEPC R20, `(.L_x_165) ;  /* 0x000000001014794e */ /* 0x000fce0000000000 */
[----:B0----5:R-:W-:Y:S05]  /*5490*/  CALL.ABS.NOINC R10 ;  /* 0x000000000a007343 */ /* 0x021fea0003c00000 */
.L_x_165:
        /* <DEDUP_REMOVED lines=12> */
.L_x_166:
        /* <DEDUP_REMOVED lines=12> */
.L_x_167:
        /* <DEDUP_REMOVED lines=12> */
.L_x_168:
[----:B------:R-:W-:-:S07]  /*56e0*/  VIADD R28, R28, 0x4 ;  /* 0x000000041c1c7836 */ /* 0x000fce0000000000 */
.L_x_164:
[----:B------:R-:W-:-:S13]  /*56f0*/  ISETP.NE.AND P0, PT, R29, RZ, PT ;  /* 0x000000ff1d00720c */ /* 0x000fda0003f05270 */
[----:B------:R-:W-:Y:S05]  /*5700*/  @!P0 BRA `(.L_x_154) ;  /* 0x00000000006c8947 */ /* 0x000fea0003800000 */
[----:B-1----:R-:W1:Y:S01]  /*5710*/  LDC.64 R4, c[0x0][0x390] ;  /* 0x0000e400ff047b82 */ /* 0x002e620000000a00 */
[----:B------:R-:W-:Y:S02]  /*5720*/  IMAD.MOV R23, RZ, RZ, -R29 ;  /* 0x000000ffff177224 */ /* 0x000fe400078e0a1d */
[----:B-1----:R-:W-:-:S04]  /*5730*/  IMAD.WIDE.U32 R4, R28, 0x8, R4 ;  /* 0x000000081c047825 */ /* 0x002fc800078e0004 */
[----:B------:R-:W-:Y:S01]  /*5740*/  IMAD.MOV.U32 R27, RZ, RZ, R5 ;  /* 0x000000ffff1b7224 */ /* 0x000fe200078e0005 */
[----:B------:R-:W-:-:S07]  /*5750*/  MOV R26, R4 ;  /* 0x00000004001a7202 */ /* 0x000fce0000000f00 */
.L_x_170:
[----:B------:R-:W-:Y:S01]  /*5760*/  IMAD.MOV.U32 R8, RZ, RZ, R26 ;  /* 0x000000ffff087224 */ /* 0x000fe200078e001a */
[----:B------:R-:W-:Y:S01]  /*5770*/  MOV R9, R27 ;  /* 0x0000001b00097202 */ /* 0x000fe20000000f00 */
[----:B------:R-:W1:Y:S05]  /*5780*/  LDCU.64 UR4, c[0x4][0x20] ;  /* 0x01000400ff0477ac */ /* 0x000e6a0008000a00 */
[----:B------:R-:W2:Y:S01]  /*5790*/  LDG.E.64 R8, desc[UR36][R8.64] ;  /* 0x0000002408087981 */ /* 0x000ea2000c1e1b00 */
[----:B------:R-:W-:Y:S01]  /*57a0*/  VIADD R23, R23, 0x1 ;  /* 0x0000000117177836 */ /* 0x000fe20000000000 */
[----:B------:R-:W-:Y:S01]  /*57b0*/  MOV R0, 0x48 ;  /* 0x0000004800007802 */ /* 0x000fe20000000f00 */
[----:B0-----:R-:W-:Y:S01]  /*57c0*/  IMAD.MOV.U32 R6, RZ, RZ, R2 ;  /* 0x000000ffff067224 */ /* 0x001fe200078e0002 */
[----:B------:R0:W-:Y:S01]  /*57d0*/  STL [R1], R28 ;  /* 0x0000001c01007387 */ /* 0x0001e20000100800 */
[----:B------:R-:W-:Y:S01]  /*57e0*/  IMAD.MOV.U32 R7, RZ, RZ, R18 ;  /* 0x000000ffff077224 */ /* 0x000fe200078e0012 */
[----:B------:R-:W-:Y:S01]  /*57f0*/  ISETP.NE.AND P0, PT, R23, RZ, PT ;  /* 0x000000ff1700720c */ /* 0x000fe20003f05270 */
[----:B------:R3:W4:Y:S01]  /*5800*/  LDC.64 R10, c[0x4][R0] ;  /* 0x01000000000a7b82 */ /* 0x0007220000000a00 */
[----:B-1----:R-:W-:Y:S01]  /*5810*/  IMAD.U32 R4, RZ, RZ, UR4 ;  /* 0x00000004ff047e24 */ /* 0x002fe2000f8e00ff */
[----:B------:R-:W-:-:S02]  /*5820*/  MOV R5, UR5 ;  /* 0x0000000500057c02 */ /* 0x000fc40008000f00 */
[----:B---3--:R-:W-:Y:S01]  /*5830*/  P2R R0, PR, RZ, 0x1 ;  /* 0x00000001ff007803 */ /* 0x008fe20000000000 */
[----:B--2-4-:R0:W-:Y:S07]  /*5840*/  STL.64 [R1+0x8], R8 ;  /* 0x0000080801007387 */ /* 0x0141ee0000100a00 */
[----:B------:R-:W-:-:S07]  /*5850*/  LEPC R20, `(.L_x_169) ;  /* 0x000000001014794e */ /* 0x000fce0000000000 */
[----:B0----5:R-:W-:Y:S05]  /*5860*/  CALL.ABS.NOINC R10 ;  /* 0x000000000a007343 */ /* 0x021fea0003c00000 */
.L_x_169:
[----:B------:R-:W-:Y:S02]  /*5870*/  ISETP.NE.AND P6, PT, R23, RZ, PT ;  /* 0x000000ff1700720c */ /* 0x000fe40003fc5270 */
[----:B------:R-:W-:Y:S02]  /*5880*/  IADD3 R26, P0, PT, R26, 0x8, RZ ;  /* 0x000000081a1a7810 */ /* 0x000fe40007f1e0ff */
[----:B------:R-:W-:-:S03]  /*5890*/  IADD3 R28, PT, PT, R28, 0x1, RZ ;  /* 0x000000011c1c7810 */ /* 0x000fc60007ffe0ff */
[----:B------:R-:W-:-:S06]  /*58a0*/  IMAD.X R27, RZ, RZ, R27, P0 ;  /* 0x000000ffff1b7224 */ /* 0x000fcc00000e061b */
[----:B------:R-:W-:Y:S05]  /*58b0*/  @P6 BRA `(.L_x_170) ;  /* 0xfffffffc00a86947 */ /* 0x000fea000383ffff */
.L_x_154:
[----:B------:R-:W-:Y:S05]  /*58c0*/  BSYNC.RECONVERGENT B6 ;  /* 0x0000000000067941 */ /* 0x000fea0003800200 */
.L_x_135:
[----:B------:R-:W-:Y:S01]  /*58d0*/  MOV R0, 0x48 ;  /* 0x0000004800007802 */ /* 0x000fe20000000f00 */
[----:B------:R-:W1:Y:S01]  /*58e0*/  LDCU.64 UR4, c[0x4][0x18] ;  /* 0x01000300ff0477ac */ /* 0x000e620008000a00 */
[----:B0-----:R-:W-:Y:S02]  /*58f0*/  CS2R R6, SRZ ;  /* 0x0000000000067805 */ /* 0x001fe4000001ff00 */
[----:B------:R0:W2:Y:S01]  /*5900*/  LDC.64 R8, c[0x4][R0] ;  /* 0x0100000000087b82 */ /* 0x0000a20000000a00 */
[----:B-1----:R-:W-:Y:S01]  /*5910*/  IMAD.U32 R4, RZ, RZ, UR4 ;  /* 0x00000004ff047e24 */ /* 0x002fe2000f8e00ff */
[----:B0-----:R-:W-:-:S07]  /*5920*/  MOV R5, UR5 ;  /* 0x0000000500057c02 */ /* 0x001fce0008000f00 */
[----:B------:R-:W-:-:S07]  /*5930*/  LEPC R20, `(.L_x_134) ;  /* 0x000000001014794e */ /* 0x000fce0000000000 */
[----:B--2--5:R-:W-:Y:S05]  /*5940*/  CALL.ABS.NOINC R8 ;  /* 0x0000000008007343 */ /* 0x024fea0003c00000 */
.L_x_134:
[----:B-1----:R-:W0:Y:S01]  /*5950*/  LDC.64 R4, c[0x0][0x388] ;  /* 0x0000e200ff047b82 */ /* 0x002e220000000a00 */
[----:B------:R-:W-:Y:S07]  /*5960*/  WARPSYNC.ALL ;  /* 0x0000000000007948 */ /* 0x000fee0003800000 */
[----:B------:R-:W-:Y:S01]  /*5970*/  BAR.SYNC.DEFER_BLOCKING 0x0 ;  /* 0x0000000000007b1d */ /* 0x000fe20000010000 */
[----:B0-----:R-:W-:-:S05]  /*5980*/  IMAD.WIDE R12, R19, 0x8, R4 ;  /* 0x00000008130c7825 */ /* 0x001fca00078e0204 */
[----:B------:R-:W2:Y:S04]  /*5990*/  LDG.E.64 R6, desc[UR36][R24.64] ;  /* 0x0000002418067981 */ /* 0x000ea8000c1e1b00 */
[----:B------:R-:W2:Y:S01]  /*59a0*/  LDG.E.64 R4, desc[UR36][R12.64] ;  /* 0x000000240c047981 */ /* 0x000ea2000c1e1b00 */
[----:B-----5:R-:W-:Y:S01]  /*59b0*/  DADD R20, R16, R16 ;  /* 0x0000000010147229 */ /* 0x020fe20000000010 */
[----:B------:R-:W-:Y:S01]  /*59c0*/  IMAD.MOV.U32 R8, RZ, RZ, 0x1 ;  /* 0x00000001ff087424 */ /* 0x000fe200078e00ff */
[----:B------:R-:W-:Y:S01]  /*59d0*/  BSSY.RECONVERGENT B1, `(.L_x_171) ;  /* 0x0000014000017945 */ /* 0x000fe20003800200 */
[----:B------:R-:W-:-:S03]  /*59e0*/  ISETP.NE.AND P1, PT, R22, RZ, PT ;  /* 0x000000ff1600720c */ /* 0x000fc60003f25270 */
[----:B------:R-:W0:Y:S02]  /*59f0*/  MUFU.RCP64H R9, R21 ;  /* 0x0000001500097308 */ /* 0x000e240000001800 */
[----:B0-----:R-:W-:-:S08]  /*5a00*/  DFMA R10, -R20, R8, 1 ;  /* 0x3ff00000140a742b */ /* 0x001fd00000000108 */
[----:B------:R-:W-:-:S08]  /*5a10*/  DFMA R10, R10, R10, R10 ;  /* 0x0000000a0a0a722b */ /* 0x000fd0000000000a */
[----:B------:R-:W-:-:S08]  /*5a20*/  DFMA R10, R8, R10, R8 ;  /* 0x0000000a080a722b */ /* 0x000fd00000000008 */
[----:B------:R-:W-:-:S08]  /*5a30*/  DFMA R8, -R20, R10, 1 ;  /* 0x3ff000001408742b */ /* 0x000fd0000000010a */
[----:B------:R-:W-:Y:S02]  /*5a40*/  DFMA R8, R10, R8, R10 ;  /* 0x000000080a08722b */ /* 0x000fe4000000000a */
[----:B--2---:R-:W-:-:S08]  /*5a50*/  DMUL R26, R4, R6 ;  /* 0x00000006041a7228 */ /* 0x004fd00000000000 */
[----:B------:R-:W-:Y:S02]  /*5a60*/  DMUL R4, R26, R8 ;  /* 0x000000081a047228 */ /* 0x000fe40000000000 */
[----:B------:R-:W-:-:S06]  /*5a70*/  FSETP.GEU.AND P2, PT, |R27|, 6.5827683646048100446e-37, PT ;  /* 0x036000001b00780b */ /* 0x000fcc0003f4e200 */
[----:B------:R-:W-:-:S08]  /*5a80*/  DFMA R6, -R20, R4, R26 ;  /* 0x000000041406722b */ /* 0x000fd0000000011a */
[----:B------:R-:W-:-:S10]  /*5a90*/  DFMA R4, R8, R6, R4 ;  /* 0x000000060804722b */ /* 0x000fd40000000004 */
[----:B------:R-:W-:-:S05]  /*5aa0*/  FFMA R0, RZ, R21, R5 ;  /* 0x00000015ff007223 */ /* 0x000fca0000000005 */
[----:B------:R-:W-:-:S13]  /*5ab0*/  FSETP.GT.AND P0, PT, |R0|, 1.469367938527859385e-39, PT ;  /* 0x001000000000780b */ /* 0x000fda0003f04200 */
[----:B------:R-:W-:Y:S05]  /*5ac0*/  @P0 BRA P2, `(.L_x_172) ;  /* 0x0000000000100947 */ /* 0x000fea0001000000 */
[----:B------:R-:W-:-:S07]  /*5ad0*/  MOV R4, 0x5af0 ;  /* 0x00005af000047802 */ /* 0x000fce0000000f00 */
[----:B------:R-:W-:Y:S05]  /*5ae0*/  CALL.REL.NOINC `($__internal_1_$__cuda_sm20_div_rn_f64_full) ;  /* 0x0000003c00907944 */ /* 0x000fea0003c00000 */
[----:B------:R-:W-:Y:S01]  /*5af0*/  IMAD.MOV.U32 R4, RZ, RZ, R8 ;  /* 0x000000ffff047224 */ /* 0x000fe200078e0008 */
[----:B------:R-:W-:-:S07]  /*5b00*/  MOV R5, R9 ;  /* 0x0000000900057202 */ /* 0x000fce0000000f00 */
.L_x_172:
[----:B------:R-:W-:Y:S05]  /*5b10*/  BSYNC.RECONVERGENT B1 ;  /* 0x0000000000017941 */ /* 0x000fea0003800200 */
.L_x_171:
[----:B------:R-:W0:Y:S02]  /*5b20*/  LDC.64 R28, c[0x0][0x398] ;  /* 0x0000e600ff1c7b82 */ /* 0x000e240000000a00 */
[----:B0-----:R-:W-:-:S05]  /*5b30*/  IMAD.WIDE R28, R19, 0x8, R28 ;  /* 0x00000008131c7825 */ /* 0x001fca00078e021c */
[----:B------:R0:W-:Y:S01]  /*5b40*/  STG.E.64 desc[UR36][R28.64], R4 ;  /* 0x000000041c007986 */ /* 0x0001e2000c101b24 */
[----:B------:R-:W-:Y:S06]  /*5b50*/  BAR.SYNC.DEFER_BLOCKING 0x0 ;  /* 0x0000000000007b1d */ /* 0x000fec0000010000 */
[----:B------:R-:W-:Y:S05]  /*5b60*/  @P1 BRA `(.L_x_173) ;  /* 0x0000001800341947 */ /* 0x000fea0003800000 */
[----:B------:R-:W1:Y:S01]  /*5b70*/  LDC R31, c[0x0][0x3a4] ;  /* 0x0000e900ff1f7b82 */ /* 0x000e620000000800 */
[----:B------:R-:W-:Y:S02]  /*5b80*/  CS2R R22, SRZ ;  /* 0x0000000000167805 */ /* 0x000fe4000001ff00 */
[----:B-1----:R-:W-:-:S13]  /*5b90*/  ISETP.GE.AND P0, PT, R31, RZ, PT ;  /* 0x000000ff1f00720c */ /* 0x002fda0003f06270 */
[----:B------:R-:W-:Y:S05]  /*5ba0*/  @!P0 BRA `(.L_x_174) ;  /* 0x0000001400ec8947 */ /* 0x000fea0003800000 */
[C---:B------:R-:W-:Y:S01]  /*5bb0*/  ISETP.GE.U32.AND P0, PT, R31.reuse, 0xf, PT ;  /* 0x0000000f1f00780c */ /* 0x040fe20003f06070 */
[----:B------:R-:W-:Y:S01]  /*5bc0*/  VIADD R31, R31, 0x1 ;  /* 0x000000011f1f7836 */ /* 0x000fe20000000000 */
[----:B------:R-:W-:Y:S01]  /*5bd0*/  CS2R R22, SRZ ;  /* 0x0000000000167805 */ /* 0x000fe2000001ff00 */
[----:B------:R-:W-:-:S10]  /*5be0*/  IMAD.MOV.U32 R30, RZ, RZ, RZ ;  /* 0x000000ffff1e7224 */ /* 0x000fd400078e00ff */
[----:B------:R-:W-:Y:S05]  /*5bf0*/  @!P0 BRA `(.L_x_175) ;  /* 0x0000000c00108947 */ /* 0x000fea0003800000 */
[----:B------:R-:W1:Y:S01]  /*5c00*/  LDCU.64 UR4, c[0x0][0x398] ;  /* 0x00007300ff0477ac */ /* 0x000e620008000a00 */
[----:B------:R-:W-:Y:S01]  /*5c10*/  LOP3.LUT R30, R31, 0xfffffff0, RZ, 0xc0, !PT ;  /* 0xfffffff01f1e7812 */ /* 0x000fe200078ec0ff */
[----:B------:R-:W-:Y:S01]  /*5c20*/  BSSY.RECONVERGENT B6, `(.L_x_175) ;  /* 0x00000c1000067945 */ /* 0x000fe20003800200 */
[----:B------:R-:W-:Y:S02]  /*5c30*/  CS2R R22, SRZ ;  /* 0x0000000000167805 */ /* 0x000fe4000001ff00 */
[----:B------:R-:W-:Y:S01]  /*5c40*/  IADD3 R32, PT, PT, -R30, RZ, RZ ;  /* 0x000000ff1e207210 */ /* 0x000fe20007ffe1ff */
[----:B-1----:R-:W-:-:S04]  /*5c50*/  UIADD3 UR4, UP0, UPT, UR4, 0x40, URZ ;  /* 0x0000004004047890 */ /* 0x002fc8000ff1e0ff */
[----:B------:R-:W-:Y:S02]  /*5c60*/  UIADD3.X UR5, UPT, UPT, URZ, UR5, URZ, UP0, !UPT ;  /* 0x00000005ff057290 */ /* 0x000fe400087fe4ff */
[----:B------:R-:W-:-:S04]  /*5c70*/  IMAD.U32 R16, RZ, RZ, UR4 ;  /* 0x00000004ff107e24 */ /* 0x000fc8000f8e00ff */
[----:B------:R-:W-:-:S07]  /*5c80*/  IMAD.U32 R17, RZ, RZ, UR5 ;  /* 0x00000005ff117e24 */ /* 0x000fce000f8e00ff */
.L_x_192:
[----:B------:R-:W2:Y:S01]  /*5c90*/  LDG.E.64 R8, desc[UR36][R16.64+-0x40] ;  /* 0xffffc02410087981 */ /* 0x000ea2000c1e1b00 */
[----:B------:R-:W1:Y:S01]  /*5ca0*/  LDCU UR4, c[0x0][0x2f8] ;  /* 0x00005f00ff0477ac */ /* 0x000e620008000800 */
[----:B------:R-:W-:Y:S01]  /*5cb0*/  MOV R27, 0x48 ;  /* 0x00000048001b7802 */ /* 0x000fe20000000f00 */
[----:B------:R-:W-:Y:S02]  /*5cc0*/  VIADD R32, R32, 0x10 ;  /* 0x0000001020207836 */ /* 0x000fe40000000000 */
[----:B------:R-:W-:Y:S01]  /*5cd0*/  IMAD.MOV.U32 R6, RZ, RZ, R2 ;  /* 0x000000ffff067224 */ /* 0x000fe200078e0002 */
[----:B------:R3:W4:Y:S01]  /*5ce0*/  LDC.64 R10, c[0x4][R27] ;  /* 0x010000001b0a7b82 */ /* 0x0007220000000a00 */
[----:B------:R-:W-:Y:S01]  /*5cf0*/  IMAD.MOV.U32 R7, RZ, RZ, R18 ;  /* 0x000000ffff077224 */ /* 0x000fe200078e0012 */
[----:B------:R-:W-:-:S04]  /*5d00*/  ISETP.NE.AND P0, PT, R32, RZ, PT ;  /* 0x000000ff2000720c */ /* 0x000fc80003f05270 */
[----:B------:R-:W-:Y:S02]  /*5d10*/  P2R R33, PR, RZ, 0x1 ;  /* 0x00000001ff217803 */ /* 0x000fe40000000000 */
[----:B-1----:R-:W-:Y:S01]  /*5d20*/  IADD3 R26, PT, PT, R2, -UR4, RZ ;  /* 0x80000004021a7c10 */ /* 0x002fe2000fffe0ff */
[----:B------:R-:W0:Y:S02]  /*5d30*/  LDCU.64 UR4, c[0x4][0x28] ;  /* 0x01000500ff0477ac */ /* 0x000e240008000a00 */
[----:B0-----:R-:W-:Y:S01]  /*5d40*/  IMAD.U32 R4, RZ, RZ, UR4 ;  /* 0x00000004ff047e24 */ /* 0x001fe2000f8e00ff */
[----:B------:R-:W-:Y:S01]  /*5d50*/  MOV R5, UR5 ;  /* 0x0000000500057c02 */ /* 0x000fe20008000f00 */
[----:B--2---:R3:W-:Y:S01]  /*5d60*/  STL.64 [R26], R8 ;  /* 0x000000081a007387 */ /* 0x0047e20000100a00 */
[----:B----4-:R-:W-:-:S11]  /*5d70*/  DADD R22, R8, R22 ;  /* 0x0000000008167229 */ /* 0x010fd60000000016 */
[----:B------:R-:W-:-:S07]  /*5d80*/  LEPC R20, `(.L_x_176) ;  /* 0x000000001014794e */ /* 0x000fce0000000000 */
[----:B---3--:R-:W-:Y:S05]  /*5d90*/  CALL.ABS.NOINC R10 ;  /* 0x000000000a007343 */ /* 0x008fea0003c00000 */
.L_x_176:
[----:B------:R-:W2:Y:S01]  /*5da0*/  LDG.E.64 R8, desc[UR36][R16.64+-0x38] ;  /* 0xffffc82410087981 */ /* 0x000ea2000c1e1b00 */
[----:B------:R0:W1:Y:S01]  /*5db0*/  LDC.64 R10, c[0x4][R27] ;  /* 0x010000001b0a7b82 */ /* 0x0000620000000a00 */
[----:B------:R-:W3:Y:S01]  /*5dc0*/  LDCU.64 UR4, c[0x4][0x28] ;  /* 0x01000500ff0477ac */ /* 0x000ee20008000a00 */
[----:B------:R-:W-:Y:S01]  /*5dd0*/  IMAD.MOV.U32 R6, RZ, RZ, R2 ;  /* 0x000000ffff067224 */ /* 0x000fe200078e0002 */
[----:B------:R-:W-:Y:S02]  /*5de0*/  MOV R7, R18 ;  /* 0x0000001200077202 */ /* 0x000fe40000000f00 */
[----:B---3--:R-:W-:Y:S01]  /*5df0*/  MOV R4, UR4 ;  /* 0x0000000400047c02 */ /* 0x008fe20008000f00 */
[----:B------:R-:W-:Y:S01]  /*5e00*/  IMAD.U32 R5, RZ, RZ, UR5 ;  /* 0x00000005ff057e24 */ /* 0x000fe2000f8e00ff */
[----:B--2---:R0:W-:Y:S01]  /*5e10*/  STL.64 [R26], R8 ;  /* 0x000000081a007387 */ /* 0x0041e20000100a00 */
[----:B-1----:R-:W-:-:S11]  /*5e20*/  DADD R22, R22, R8 ;  /* 0x0000000016167229 */ /* 0x002fd60000000008 */
[----:B------:R-:W-:-:S07]  /*5e30*/  LEPC R20, `(.L_x_177) ;  /* 0x000000001014794e */ /* 0x000fce0000000000 */
[----:B0-----:R-:W-:Y:S05]  /*5e40*/  CALL.ABS.NOINC R10 ;  /* 0x000000000a007343 */ /* 0x001fea0003c00000 */
.L_x_177:
[----:B------:R-:W2:Y:S01]  /*5e50*/  LDG.E.64 R8, desc[UR36][R16.64+-0x30] ;  /* 0xffffd02410087981 */ /* 0x000ea2000c1e1b00 */
[----:B------:R0:W1:Y:S01]  /*5e60*/  LDC.64 R10, c[0x4][R27] ;  /* 0x010000001b0a7b82 */ /* 0x0000620000000a00 */
[----:B------:R-:W3:Y:S01]  /*5e70*/  LDCU.64 UR4, c[0x4][0x28] ;  /* 0x01000500ff0477ac */ /* 0x000ee20008000a00 */
[----:B------:R-:W-:Y:S01]  /*5e80*/  MOV R6, R2 ;  /* 0x0000000200067202 */ /* 0x000fe20000000f00 */
[----:B------:R-:W-:Y:S02]  /*5e90*/  IMAD.MOV.U32 R7, RZ, RZ, R18 ;  /* 0x000000ffff077224 */ /* 0x000fe400078e0012 */
[----:B---3--:R-:W-:Y:S02]  /*5ea0*/  IMAD.U32 R4, RZ, RZ, UR4 ;  /* 0x00000004ff047e24 */ /* 0x008fe4000f8e00ff */
[----:B------:R-:W-:Y:S01]  /*5eb0*/  IMAD.U32 R5, RZ, RZ, UR5 ;  /* 0x00000005ff057e24 */ /* 0x000fe2000f8e00ff */
[----:B--2---:R0:W-:Y:S01]  /*5ec0*/  STL.64 [R26], R8 ;  /* 0x000000081a007387 */ /* 0x0041e20000100a00 */
[----:B-1----:R-:W-:-:S11]  /*5ed0*/  DADD R22, R22, R8 ;  /* 0x0000000016167229 */ /* 0x002fd60000000008 */
[----:B------:R-:W-:-:S07]  /*5ee0*/  LEPC R20, `(.L_x_178) ;  /* 0x000000001014794e */ /* 0x000fce0000000000 */
[----:B0-----:R-:W-:Y:S05]  /*5ef0*/  CALL.ABS.NOINC R10 ;  /* 0x000000000a007343 */ /* 0x001fea0003c00000 */
.L_x_178:
[----:B------:R-:W2:Y:S01]  /*5f00*/  LDG.E.64 R8, desc[UR36][R16.64+-0x28] ;  /* 0xffffd82410087981 */ /* 0x000ea2000c1e1b00 */
[----:B------:R0:W1:Y:S01]  /*5f10*/  LDC.64 R10, c[0x4][R27] ;  /* 0x010000001b0a7b82 */ /* 0x0000620000000a00 */
[----:B------:R-:W3:Y:S01]  /*5f20*/  LDCU.64 UR4, c[0x4][0x28] ;  /* 0x01000500ff0477ac */ /* 0x000ee20008000a00 */
[----:B------:R-:W-:Y:S02]  /*5f30*/  IMAD.MOV.U32 R6, RZ, RZ, R2 ;  /* 0x000000ffff067224 */ /* 0x000fe400078e0002 */
[----:B------:R-:W-:Y:S02]  /*5f40*/  IMAD.MOV.U32 R7, RZ, RZ, R18 ;  /* 0x000000ffff077224 */ /* 0x000fe400078e0012 */
[----:B---3--:R-:W-:Y:S01]  /*5f50*/  IMAD.U32 R4, RZ, RZ, UR4 ;  /* 0x00000004ff047e24 */ /* 0x008fe2000f8e00ff */
[----:B------:R-:W-:Y:S01]  /*5f60*/  MOV R5, UR5 ;  /* 0x0000000500057c02 */ /* 0x000fe20008000f00 */
[----:B--2---:R0:W-:Y:S01]  /*5f70*/  STL.64 [R26], R8 ;  /* 0x000000081a007387 */ /* 0x0041e20000100a00 */
[----:B-1----:R-:W-:-:S11]  /*5f80*/  DADD R22, R22, R8 ;  /* 0x0000000016167229 */ /* 0x002fd60000000008 */
[----:B------:R-:W-:-:S07]  /*5f90*/  LEPC R20, `(.L_x_179) ;  /* 0x000000001014794e */ /* 0x000fce0000000000 */
[----:B0-----:R-:W-:Y:S05]  /*5fa0*/  CALL.ABS.NOINC R10 ;  /* 0x000000000a007343 */ /* 0x001fea0003c00000 */
.L_x_179:
        /* <DEDUP_REMOVED lines=11> */
.L_x_180:
        /* <DEDUP_REMOVED lines=11> */
.L_x_181:
        /* <DEDUP_REMOVED lines=11> */
.L_x_182:
        /* <DEDUP_REMOVED lines=11> */
.L_x_183:
        /* <DEDUP_REMOVED lines=11> */
.L_x_184:
        /* <DEDUP_REMOVED lines=11> */
.L_x_185:
        /* <DEDUP_REMOVED lines=11> */
.L_x_186:
        /* <DEDUP_REMOVED lines=11> */
.L_x_187:
        /* <DEDUP_REMOVED lines=11> */
.L_x_188:
        /* <DEDUP_REMOVED lines=11> */
.L_x_189:
        /* <DEDUP_REMOVED lines=11> */
.L_x_190:
        /* <DEDUP_REMOVED lines=11> */
.L_x_191:
[----:B------:R-:W-:Y:S02]  /*67f0*/  ISETP.NE.AND P6, PT, R33, RZ, PT ;  /* 0x000000ff2100720c */ /* 0x000fe40003fc5270 */
[----:B------:R-:W-:-:S04]  /*6800*/  IADD3 R16, P0, PT, R16, 0x80, RZ ;  /* 0x0000008010107810 */ /* 0x000fc80007f1e0ff */
[----:B------:R-:W-:-:S07]  /*6810*/  IADD3.X R17, PT, PT, RZ, R17, RZ, P0, !PT ;  /* 0x00000011ff117210 */ /* 0x000fce00007fe4ff */
[----:B------:R-:W-:Y:S05]  /*6820*/  @P6 BRA `(.L_x_192) ;  /* 0xfffffff400186947 */ /* 0x000fea000383ffff */
[----:B------:R-:W-:Y:S05]  /*6830*/  BSYNC.RECONVERGENT B6 ;  /* 0x0000000000067941 */ /* 0x000fea0003800200 */
.L_x_175:
[----:B------:R-:W-:Y:S01]  /*6840*/  LOP3.LUT P0, R0, R31, 0xf, RZ, 0xc0, !PT ;  /* 0x0000000f1f007812 */ /* 0x000fe2000780c0ff */
[----:B------:R-:W-:-:S12]  /*6850*/  BSSY.RECONVERGENT B6, `(.L_x_174) ;  /* 0x00000b0000067945 */ /* 0x000fd80003800200 */
[----:B------:R-:W-:Y:S05]  /*6860*/  @!P0 BRA `(.L_x_193) ;  /* 0x0000000800b88947 */ /* 0x000fea0003800000 */
[----:B------:R-:W-:Y:S02]  /*6870*/  ISETP.GE.U32.AND P0, PT, R0, 0x8, PT ;  /* 0x000000080000780c */ /* 0x000fe40003f06070 */
[----:B------:R-:W-:-:S11]  /*6880*/  LOP3.LUT R27, R31, 0x7, RZ, 0xc0, !PT ;  /* 0x000000071f1b7812 */ /* 0x000fd600078ec0ff */
[----:B------:R-:W-:Y:S05]  /*6890*/  @!P0 BRA `(.L_x_194) ;  /* 0x0000000400708947 */ /* 0x000fea0003800000 */
[----:B------:R-:W1:Y:S01]  /*68a0*/  LDC.64 R16, c[0x0][0x398] ;  /* 0x0000e600ff107b82 */ /* 0x000e620000000a00 */
[----:B------:R-:W-:Y:S01]  /*68b0*/  MOV R26, 0x48 ;  /* 0x00000048001a7802 */ /* 0x000fe20000000f00 */
[----:B------:R-:W0:Y:S01]  /*68c0*/  LDCU.64 UR4, c[0x4][0x28] ;  /* 0x01000500ff0477ac */ /* 0x000e220008000a00 */
[----:B-1----:R-:W-:-:S05]  /*68d0*/  IMAD.WIDE.U32 R16, R30, 0x8, R16 ;  /* 0x000000081e107825 */ /* 0x002fca00078e0010 */
[----:B------:R-:W2:Y:S01]  /*68e0*/  LDG.E.64 R8, desc[UR36][R16.64] ;  /* 0x0000002410087981 */ /* 0x000ea2000c1e1b00 */
[----:B------:R1:W3:Y:S01]  /*68f0*/  LDC.64 R10, c[0x4][R26] ;  /* 0x010000001a0a7b82 */ /* 0x0002e20000000a00 */
[----:B0-----:R-:W-:Y:S01]  /*6900*/  IMAD.U32 R4, RZ, RZ, UR4 ;  /* 0x00000004ff047e24 */ /* 0x001fe2000f8e00ff */
[----:B------:R-:W-:Y:S01]  /*6910*/  MOV R6, R2 ;  /* 0x0000000200067202 */ /* 0x000fe20000000f00 */
[----:B------:R-:W-:Y:S02]  /*6920*/  IMAD.U32 R5, RZ, RZ, UR5 ;  /* 0x00000005ff057e24 */ /* 0x000fe4000f8e00ff */
[----:B------:R-:W-:Y:S01]  /*6930*/  IMAD.MOV.U32 R7, RZ, RZ, R18 ;  /* 0x000000ffff077224 */ /* 0x000fe200078e0012 */
[----:B--2---:R1:W-:Y:S01]  /*6940*/  STL.64 [R1], R8 ;  /* 0x0000000801007387 */ /* 0x0043e20000100a00 */
[----:B---3--:R-:W-:-:S11]  /*6950*/  DADD R22, R22, R8 ;  /* 0x0000000016167229 */ /* 0x008fd60000000008 */
[----:B------:R-:W-:-:S07]  /*6960*/  LEPC R20, `(.L_x_195) ;  /* 0x000000001014794e */ /* 0x000fce0000000000 */
[----:B-1----:R-:W-:Y:S05]  /*6970*/  CALL.ABS.NOINC R10 ;  /* 0x000000000a007343 */ /* 0x002fea0003c00000 */
.L_x_195:
        /* <DEDUP_REMOVED lines=11> */
.L_x_196:
        /* <DEDUP_REMOVED lines=11> */
.L_x_197:
        /* <DEDUP_REMOVED lines=11> */
.L_x_198:
        /* <DEDUP_REMOVED lines=11> */
.L_x_199:
        /* <DEDUP_REMOVED lines=11> */
.L_x_200:
        /* <DEDUP_REMOVED lines=11> */
.L_x_201:
        /* <DEDUP_REMOVED lines=11> */
.L_x_202:
[----:B------:R-:W-:-:S07]  /*6e50*/  IADD3 R30, PT, PT, R30, 0x8, RZ ;  /* 0x000000081e1e7810 */ /* 0x000fce0007ffe0ff */
.L_x_194:
[----:B------:R-:W-:-:S13]  /*6e60*/  ISETP.NE.AND P0, PT, R27, RZ, PT ;  /* 0x000000ff1b00720c */ /* 0x000fda0003f05270 */
        /* <DEDUP_REMOVED lines=18> */
.L_x_204:
        /* <DEDUP_REMOVED lines=11> */
.L_x_205:
        /* <DEDUP_REMOVED lines=11> */
.L_x_206:
[----:B------:R-:W2:Y:S01]  /*70f0*/  LDG.E.64 R16, desc[UR36][R16.64+0x18] ;  /* 0x0000182410107981 */ /* 0x000ea2000c1e1b00 */
[----:B------:R-:W0:Y:S01]  /*7100*/  LDC.64 R26, c[0x4][R26] ;  /* 0x010000001a1a7b82 */ /* 0x000e220000000a00 */
[----:B------:R-:W1:Y:S01]  /*7110*/  LDCU.64 UR4, c[0x4][0x28] ;  /* 0x01000500ff0477ac */ /* 0x000e620008000a00 */
[----:B------:R-:W-:Y:S01]  /*7120*/  MOV R6, R2 ;  /* 0x0000000200067202 */ /* 0x000fe20000000f00 */
[----:B------:R-:W-:Y:S02]  /*7130*/  IMAD.MOV.U32 R7, RZ, RZ, R18 ;  /* 0x000000ffff077224 */ /* 0x000fe400078e0012 */
[----:B-1----:R-:W-:Y:S02]  /*7140*/  IMAD.U32 R4, RZ, RZ, UR4 ;  /* 0x00000004ff047e24 */ /* 0x002fe4000f8e00ff */
[----:B------:R-:W-:Y:S01]  /*7150*/  IMAD.U32 R5, RZ, RZ, UR5 ;  /* 0x00000005ff057e24 */ /* 0x000fe2000f8e00ff */
[----:B--2---:R1:W-:Y:S01]  /*7160*/  STL.64 [R1], R16 ;  /* 0x0000001001007387 */ /* 0x0043e20000100a00 */
[----:B0-----:R-:W-:-:S11]  /*7170*/  DADD R22, R22, R16 ;  /* 0x0000000016167229 */ /* 0x001fd60000000010 */
[----:B------:R-:W-:-:S07]  /*7180*/  LEPC R20, `(.L_x_207) ;  /* 0x000000001014794e */ /* 0x000fce0000000000 */
[----:B-1----:R-:W-:Y:S05]  /*7190*/  CALL.ABS.NOINC R26 ;  /* 0x000000001a007343 */ /* 0x002fea0003c00000 */
.L_x_207:
[----:B------:R-:W-:-:S07]  /*71a0*/  VIADD R30, R30, 0x4 ;  /* 0x000000041e1e7836 */ /* 0x000fce0000000000 */
.L_x_203:
[----:B------:R-:W-:-:S13]  /*71b0*/  ISETP.NE.AND P0, PT, R32, RZ, PT ;  /* 0x000000ff2000720c */ /* 0x000fda0003f05270 */
[----:B------:R-:W-:Y:S05]  /*71c0*/  @!P0 BRA `(.L_x_193) ;  /* 0x0000000000608947 */ /* 0x000fea0003800000 */
[----:B0-----:R-:W0:Y:S01]  /*71d0*/  LDC.64 R4, c[0x0][0x398] ;  /* 0x0000e600ff047b82 */ /* 0x001e220000000a00 */
[----:B------:R-:W-:Y:S01]  /*71e0*/  IADD3 R16, PT, PT, -R32, RZ, RZ ;  /* 0x000000ff20107210 */ /* 0x000fe20007ffe1ff */
[----:B0-----:R-:W-:-:S07]  /*71f0*/  IMAD.WIDE.U32 R30, R30, 0x8, R4 ;  /* 0x000000081e1e7825 */ /* 0x001fce00078e0004 */
.L_x_209:
        /* <DEDUP_REMOVED lines=13> */
[----:B--2---:R0:W-:Y:S01]  /*72d0*/  STL.64 [R1], R8 ;  /* 0x0000000801007387 */ /* 0x0041e20000100a00 */
[----:B---3--:R-:W-:-:S11]  /*72e0*/  DADD R22, R8, R22 ;  /* 0x0000000008167229 */ /* 0x008fd60000000016 */
[----:B------:R-:W-:-:S07]  /*72f0*/  LEPC R20, `(.L_x_208) ;  /* 0x000000001014794e */ /* 0x000fce0000000000 */
[----:B0-----:R-:W-:Y:S05]  /*7300*/  CALL.ABS.NOINC R10 ;  /* 0x000000000a007343 */ /* 0x001fea0003c00000 */
.L_x_208:
[----:B------:R-:W-:Y:S02]  /*7310*/  ISETP.NE.AND P6, PT, R16, RZ, PT ;  /* 0x000000ff1000720c */ /* 0x000fe40003fc5270 */
[----:B------:R-:W-:-:S05]  /*7320*/  IADD3 R30, P0, PT, R30, 0x8, RZ ;  /* 0x000000081e1e7810 */ /* 0x000fca0007f1e0ff */
[----:B------:R-:W-:-:S06]  /*7330*/  IMAD.X R31, RZ, RZ, R31, P0 ;  /* 0x000000ffff1f7224 */ /* 0x000fcc00000e061f */
[----:B------:R-:W-:Y:S05]  /*7340*/  @P6 BRA `(.L_x_209) ;  /* 0xfffffffc00ac6947 */ /* 0x000fea000383ffff */
.L_x_193:
[----:B------:R-:W-:Y:S05]  /*7350*/  BSYNC.RECONVERGENT B6 ;  /* 0x0000000000067941 */ /* 0x000fea0003800200 */
.L_x_174:
[----:B------:R-:W1:Y:S01]  /*7360*/  LDC.64 R8, c[0x0][0x398] ;  /* 0x0000e600ff087b82 */ /* 0x000e620000000a00 */
[----:B------:R-:W-:Y:S01]  /*7370*/  MOV R3, 0x48 ;  /* 0x0000004800037802 */ /* 0x000fe20000000f00 */
[----:B------:R2:W-:Y:S01]  /*7380*/  STL.64 [R1], R22 ;  /* 0x0000001601007387 */ /* 0x0005e20000100a00 */
[----:B------:R-:W0:Y:S01]  /*7390*/  LDCU.64 UR4, c[0x4][0x30] ;  /* 0x01000600ff0477ac */ /* 0x000e220008000a00 */
[----:B------:R-:W-:Y:S01]  /*73a0*/  IMAD.MOV.U32 R6, RZ, RZ, R2 ;  /* 0x000000ffff067224 */ /* 0x000fe200078e0002 */
[----:B------:R-:W-:-:S03]  /*73b0*/  MOV R7, R18 ;  /* 0x0000001200077202 */ /* 0x000fc60000000f00 */
[----:B------:R-:W3:Y:S08]  /*73c0*/  LDC R0, c[0x0][0x3a4] ;  /* 0x0000e900ff007b82 */ /* 0x000ef00000000800 */
[----:B------:R2:W4:Y:S01]  /*73d0*/  LDC.64 R10, c[0x4][R3] ;  /* 0x01000000030a7b82 */ /* 0x0005220000000a00 */
[----:B0-----:R-:W-:Y:S01]  /*73e0*/  MOV R4, UR4 ;  /* 0x0000000400047c02 */ /* 0x001fe20008000f00 */
[----:B------:R-:W-:Y:S01]  /*73f0*/  IMAD.U32 R5, RZ, RZ, UR5 ;  /* 0x00000005ff057e24 */ /* 0x000fe2000f8e00ff */
[----:B-1----:R2:W-:Y:S04]  /*7400*/  STG.E.64 desc[UR36][R8.64], R22 ;  /* 0x0000001608007986 */ /* 0x0025e8000c101b24 */
[----:B---3--:R2:W-:Y:S02]  /*7410*/  STL [R1+0x8], R0 ;  /* 0x0000080001007387 */ /* 0x0085e40000100800 */
[----:B------:R-:W-:-:S07]  /*7420*/  LEPC R20, `(.L_x_173) ;  /* 0x000000001014794e */ /* 0x000fce0000000000 */
[----:B--2-4-:R-:W-:Y:S05]  /*7430*/  CALL.ABS.NOINC R10 ;  /* 0x000000000a007343 */ /* 0x014fea0003c00000 */
.L_x_173:
[----:B0-----:R-:W0:Y:S01]  /*7440*/  LDC.64 R4, c[0x0][0x388] ;  /* 0x0000e200ff047b82 */ /* 0x001e220000000a00 */
[----:B------:R-:W-:Y:S07]  /*7450*/  WARPSYNC.ALL ;  /* 0x0000000000007948 */ /* 0x000fee0003800000 */
[----:B------:R-:W1:Y:S01]  /*7460*/  LDC.64 R10, c[0x0][0x398] ;  /* 0x0000e600ff0a7b82 */ /* 0x000e620000000a00 */
[C---:B0-----:R-:W-:Y:S02]  /*7470*/  IMAD.WIDE R8, R19.reuse, 0x8, R4 ;  /* 0x0000000813087825 */ /* 0x041fe400078e0204 */
[----:B-1----:R-:W2:Y:S05]  /*7480*/  LDG.E.64 R4, desc[UR36][R10.64] ;  /* 0x000000240a047981 */ /* 0x002eaa000c1e1b00 */
[----:B------:R-:W-:Y:S06]  /*7490*/  BAR.SYNC.DEFER_BLOCKING 0x0 ;  /* 0x0000000000007b1d */ /* 0x000fec0000010000 */
[----:B------:R-:W2:Y:S04]  /*74a0*/  LDG.E.64 R6, desc[UR36][R24.64] ;  /* 0x0000002418067981 */ /* 0x000ea8000c1e1b00 */
[----:B------:R-:W2:Y:S01]  /*74b0*/  LDG.E.64 R8, desc[UR36][R8.64] ;  /* 0x0000002408087981 */ /* 0x000ea2000c1e1b00 */
[----:B------:R-:W-:Y:S01]  /*74c0*/  ISETP.NE.AND P0, PT, R19, RZ, PT ;  /* 0x000000ff1300720c */ /* 0x000fe20003f05270 */
[----:B--2---:R-:W-:-:S07]  /*74d0*/  DFMA R4, -R4, R8, R6 ;  /* 0x000000080404722b */ /* 0x004fce0000000106 */
[----:B------:R0:W-:Y:S01]  /*74e0*/  STG.E.64 desc[UR36][R28.64], R4 ;  /* 0x000000041c007986 */ /* 0x0001e2000c101b24 */
[----:B------:R-:W-:Y:S06]  /*74f0*/  BAR.SYNC.DEFER_BLOCKING 0x0 ;  /* 0x0000000000007b1d */ /* 0x000fec0000010000 */
[----:B------:R-:W-:Y:S05]  /*7500*/  @P0 BRA `(.L_x_210) ;  /* 0x0000001400c80947 */ /* 0x000fea0003800000 */
        /* <DEDUP_REMOVED lines=8> */
.L_x_211:
[----:B------:R-:W0:Y:S02]  /*7590*/  LDCU UR4, c[0x0][0x3a0] ;  /* 0x00007400ff0477ac */ /* 0x000e240008000800 */
[----:B0-----:R-:W-:-:S09]  /*75a0*/  UISETP.GE.AND UP0, UPT, UR4, 0x1, UPT ;  /* 0x000000010400788c */ /* 0x001fd2000bf06270 */
[----:B------:R-:W-:Y:S05]  /*75b0*/  BRA.U !UP0, `(.L_x_212) ;  /* 0x00000015087c7547 */ /* 0x000fea000b800000 */
[----:B------:R-:W-:Y:S01]  /*75c0*/  UISETP.GE.U32.AND UP0, UPT, UR4, 0x10, UPT ;  /* 0x000000100400788c */ /* 0x000fe2000bf06070 */
[----:B------:R-:W-:-:S08]  /*75d0*/  MOV R26, RZ ;  /* 0x000000ff001a7202 */ /* 0x000fd00000000f00 */
        /* <DEDUP_REMOVED lines=11> */
.L_x_230:
[----:B------:R-:W2:Y:S01]  /*7690*/  LDG.E.64 R8, desc[UR36][R16.64+-0x40] ;  /* 0xffffc02410087981 */ /* 0x000ea2000c1e1b00 */
[----:B------:R-:W0:Y:S01]  /*76a0*/  LDCU UR4, c[0x0][0x2f8] ;  /* 0x00005f00ff0477ac */ /* 0x000e220008000800 */
[----:B------:R-:W-:Y:S01]  /*76b0*/  MOV R23, 0x48 ;  /* 0x0000004800177802 */ /* 0x000fe20000000f00 */
[----:B------:R-:W-:Y:S01]  /*76c0*/  IMAD.MOV.U32 R7, RZ, RZ, R18 ;  /* 0x000000ffff077224 */ /* 0x000fe200078e0012 */
[----:B------:R-:W-:Y:S02]  /*76d0*/  IADD3 R27, PT, PT, R27, 0x10, RZ ;  /* 0x000000101b1b7810 */ /* 0x000fe40007ffe0ff */
[----:B------:R1:W3:Y:S01]  /*76e0*/  LDC.64 R10, c[0x4][R23] ;  /* 0x01000000170a7b82 */ /* 0x0002e20000000a00 */
[----:B------:R-:W-:Y:S02]  /*76f0*/  MOV R6, R2 ;  /* 0x0000000200067202 */ /* 0x000fe40000000f00 */
[----:B------:R-:W-:-:S04]  /*7700*/  ISETP.NE.AND P0, PT, R27, RZ, PT ;  /* 0x000000ff1b00720c */ /* 0x000fc80003f05270 */
[----:B------:R-:W-:Y:S01]  /*7710*/  P2R R30, PR, RZ, 0x1 ;  /* 0x00000001ff1e7803 */ /* 0x000fe20000000000 */
[----:B0-----:R-:W-:Y:S01]  /*7720*/  VIADD R22, R2, -UR4 ;  /* 0x8000000402167c36 */ /* 0x001fe20008000000 */
[----:B------:R-:W0:Y:S02]  /*7730*/  LDCU.64 UR4, c[0x4][0x10] ;  /* 0x01000200ff0477ac */ /* 0x000e240008000a00 */
[----:B0-----:R-:W-:Y:S02]  /*7740*/  IMAD.U32 R4, RZ, RZ, UR4 ;  /* 0x00000004ff047e24 */ /* 0x001fe4000f8e00ff */
[----:B------:R-:W-:Y:S01]  /*7750*/  IMAD.U32 R5, RZ, RZ, UR5 ;  /* 0x00000005ff057e24 */ /* 0x000fe2000f8e00ff */
[----:B--23--:R1:W-:Y:S06]  /*7760*/  STL.64 [R22], R8 ;  /* 0x0000000816007387 */ /* 0x00c3ec0000100a00 */
[----:B------:R-:W-:-:S07]  /*7770*/  LEPC R20, `(.L_x_214) ;  /* 0x000000001014794e */ /* 0x000fce0000000000 */
[----:B-1----:R-:W-:Y:S05]  /*7780*/  CALL.ABS.NOINC R10 ;  /* 0x000000000a007343 */ /* 0x002fea0003c00000 */
.L_x_214:
[----:B------:R-:W2:Y:S01]  /*7790*/  LDG.E.64 R8, desc[UR36][R16.64+-0x38] ;  /* 0xffffc82410087981 */ /* 0x000ea2000c1e1b00 */
[----:B------:R0:W1:Y:S01]  /*77a0*/  LDC.64 R10, c[0x4][R23] ;  /* 0x01000000170a7b82 */ /* 0x0000620000000a00 */
[----:B------:R-:W3:Y:S01]  /*77b0*/  LDCU.64 UR4, c[0x4][0x10] ;  /* 0x01000200ff0477ac */ /* 0x000ee20008000a00 */
[----:B------:R-:W-:Y:S02]  /*77c0*/  IMAD.MOV.U32 R6, RZ, RZ, R2 ;  /* 0x000000ffff067224 */ /* 0x000fe400078e0002 */
[----:B------:R-:W-:Y:S02]  /*77d0*/  IMAD.MOV.U32 R7, RZ, RZ, R18 ;  /* 0x000000ffff077224 */ /* 0x000fe400078e0012 */
[----:B---3--:R-:W-:Y:S01]  /*77e0*/  IMAD.U32 R4, RZ, RZ, UR4 ;  /* 0x00000004ff047e24 */ /* 0x008fe2000f8e00ff */
[----:B------:R-:W-:Y:S01]  /*77f0*/  MOV R5, UR5 ;  /* 0x0000000500057c02 */ /* 0x000fe20008000f00 */
[----:B-12---:R0:W-:Y:S06]  /*7800*/  STL.64 [R22], R8 ;  /* 0x0000000816007387 */ /* 0x0061ec0000100a00 */
[----:B------:R-:W-:-:S07]  /*7810*/  LEPC R20, `(.L_x_215) ;  /* 0x000000001014794e */ /* 0x000fce0000000000 */
[----:B0-----:R-:W-:Y:S05]  /*7820*/  CALL.ABS.NOINC R10 ;  /* 0x000000000a007343 */ /* 0x001fea0003c00000 */
.L_x_215:
[----:B------:R-:W2:Y:S01]  /*7830*/  LDG.E.64 R8, desc[UR36][R16.64+-0x30] ;  /* 0xffffd02410087981 */ /* 0x000ea2000c1e1b00 */
[----:B------:R0:W1:Y:S01]  /*7840*/  LDC.64 R10, c[0x4][R23] ;  /* 0x01000000170a7b82 */ /* 0x0000620000000a00 */
[----:B------:R-:W3:Y:S01]  /*7850*/  LDCU.64 UR4, c[0x4][0x10] ;  /* 0x01000200ff0477ac */ /* 0x000ee20008000a00 */
[----:B------:R-:W-:Y:S01]  /*7860*/  IMAD.MOV.U32 R6, RZ, RZ, R2 ;  /* 0x000000ffff067224 */ /* 0x000fe200078e0002 */
[----:B------:R-:W-:Y:S02]  /*7870*/  MOV R7, R18 ;  /* 0x0000001200077202 */ /* 0x000fe40000000f00 */
[----:B---3--:R-:W-:Y:S01]  /*7880*/  MOV R4, UR4 ;  /* 0x0000000400047c02 */ /* 0x008fe20008000f00 */
[----:B------:R-:W-:Y:S01]  /*7890*/  IMAD.U32 R5, RZ, RZ, UR5 ;  /* 0x00000005ff057e24 */ /* 0x000fe2000f8e00ff */
[----:B-12---:R0:W-:Y:S06]  /*78a0*/  STL.64 [R22], R8 ;  /* 0x0000000816007387 */ /* 0x0061ec0000100a00 */
[----:B------:R-:W-:-:S07]  /*78b0*/  LEPC R20, `(.L_x_216) ;  /* 0x000000001014794e */ /* 0x000fce0000000000 */
[----:B0-----:R-:W-:Y:S05]  /*78c0*/  CALL.ABS.NOINC R10 ;  /* 0x000000000a007343 */ /* 0x001fea0003c00000 */
.L_x_216:
        /* <DEDUP_REMOVED lines=10> */
.L_x_217:
        /* <DEDUP_REMOVED lines=10> */
.L_x_218:
        /* <DEDUP_REMOVED lines=10> */
.L_x_219:
        /* <DEDUP_REMOVED lines=10> */
.L_x_220:
        /* <DEDUP_REMOVED lines=10> */
.L_x_221:
        /* <DEDUP_REMOVED lines=10> */
.L_x_222:
        /* <DEDUP_REMOVED lines=10> */
.L_x_223:
        /* <DEDUP_REMOVED lines=10> */
.L_x_224:
        /* <DEDUP_REMOVED lines=10> */
.L_x_225:
        /* <DEDUP_REMOVED lines=10> */
.L_x_226:
        /* <DEDUP_REMOVED lines=10> */
.L_x_227:
        /* <DEDUP_REMOVED lines=10> */
.L_x_228:
        /* <DEDUP_REMOVED lines=10> */
.L_x_229:
[----:B------:R-:W-:Y:S02]  /*80f0*/  ISETP.NE.AND P6, PT, R30, RZ, PT ;  /* 0x000000ff1e00720c */ /* 0x000fe40003fc5270 */
[----:B------:R-:W-:-:S05]  /*8100*/  IADD3 R16, P0, PT, R16, 0x80, RZ ;  /* 0x0000008010107810 */ /* 0x000fca0007f1e0ff */
[----:B------:R-:W-:-:S06]  /*8110*/  IMAD.X R17, RZ, RZ, R17, P0 ;  /* 0x000000ffff117224 */ /* 0x000fcc00000e0611 */
[----:B------:R-:W-:Y:S05]  /*8120*/  @P6 BRA `(.L_x_230) ;  /* 0xfffffff400586947 */ /* 0x000fea000383ffff */
[----:B------:R-:W-:Y:S05]  /*8130*/  BSYNC.RECONVERGENT B6 ;  /* 0x0000000000067941 */ /* 0x000fea0003800200 */
.L_x_213:
        /* <DEDUP_REMOVED lines=13> */
[----:B-1----:R-:W-:Y:S01]  /*8210*/  MOV R4, UR4 ;  /* 0x0000000400047c02 */ /* 0x002fe20008000f00 */
[----:B------:R-:W-:Y:S01]  /*8220*/  IMAD.U32 R5, RZ, RZ, UR5 ;  /* 0x00000005ff057e24 */ /* 0x000fe2000f8e00ff */
[----:B------:R-:W-:Y:S01]  /*8230*/  MOV R7, R18 ;  /* 0x0000001200077202 */ /* 0x000fe20000000f00 */
[----:B------:R-:W-:Y:S01]  /*8240*/  IMAD.MOV.U32 R6, RZ, RZ, R2 ;  /* 0x000000ffff067224 */ /* 0x000fe200078e0002 */
[----:B--23--:R0:W-:Y:S06]  /*8250*/  STL.64 [R1], R8 ;  /* 0x0000000801007387 */ /* 0x00c1ec0000100a00 */
[----:B------:R-:W-:-:S07]  /*8260*/  LEPC R20, `(.L_x_233) ;  /* 0x000000001014794e */ /* 0x000fce0000000000 */
[----:B0-----:R-:W-:Y:S05]  /*8270*/  CALL.ABS.NOINC R10 ;  /* 0x000000000a007343 */ /* 0x001fea0003c00000 */
.L_x_233:
        /* <DEDUP_REMOVED lines=10> */
.L_x_234:
        /* <DEDUP_REMOVED lines=10> */
.L_x_235:
        /* <DEDUP_REMOVED lines=10> */
.L_x_236:
        /* <DEDUP_REMOVED lines=10> */
.L_x_237:
        /* <DEDUP_REMOVED lines=10> */
.L_x_238:
        /* <DEDUP_REMOVED lines=10> */
.L_x_239:
        /* <DEDUP_REMOVED lines=10> */
.L_x_240:
[----:B------:R-:W-:-:S07]  /*86e0*/  VIADD R26, R26, 0x8 ;  /* 0x000000081a1a7836 */ /* 0x000fce0000000000 */
.L_x_232:
        /* <DEDUP_REMOVED lines=19> */
.L_x_242:
        /* <DEDUP_REMOVED lines=10> */
.L_x_243:
        /* <DEDUP_REMOVED lines=10> */
.L_x_244:
[----:B------:R-:W2:Y:S01]  /*8960*/  LDG.E.64 R16, desc[UR36][R16.64+0x18] ;  /* 0x0000182410107981 */ /* 0x000ea2000c1e1b00 */
[----:B------:R-:W0:Y:S01]  /*8970*/  LDC.64 R22, c[0x4][R22] ;  /* 0x0100000016167b82 */ /* 0x000e220000000a00 */
[----:B------:R-:W1:Y:S01]  /*8980*/  LDCU.64 UR4, c[0x4][0x10] ;  /* 0x01000200ff0477ac */ /* 0x000e620008000a00 */
[----:B------:R-:W-:Y:S01]  /*8990*/  IMAD.MOV.U32 R6, RZ, RZ, R2 ;  /* 0x000000ffff067224 */ /* 0x000fe200078e0002 */
[----:B------:R-:W-:Y:S02]  /*89a0*/  MOV R7, R18 ;  /* 0x0000001200077202 */ /* 0x000fe40000000f00 */
[----:B-1----:R-:W-:Y:S01]  /*89b0*/  MOV R4, UR4 ;  /* 0x0000000400047c02 */ /* 0x002fe20008000f00 */
[----:B------:R-:W-:Y:S01]  /*89c0*/  IMAD.U32 R5, RZ, RZ, UR5 ;  /* 0x00000005ff057e24 */ /* 0x000fe2000f8e00ff */
[----:B0-2---:R1:W-:Y:S06]  /*89d0*/  STL.64 [R1], R16 ;  /* 0x0000001001007387 */ /* 0x0053ec0000100a00 */
[----:B------:R-:W-:-:S07]  /*89e0*/  LEPC R20, `(.L_x_245) ;  /* 0x000000001014794e */ /* 0x000fce0000000000 */
[----:B-1----:R-:W-:Y:S05]  /*89f0*/  CALL.ABS.NOINC R22 ;  /* 0x0000000016007343 */ /* 0x002fea0003c00000 */
.L_x_245:
[----:B------:R-:W-:-:S07]  /*8a00*/  VIADD R26, R26, 0x4 ;  /* 0x000000041a1a7836 */ /* 0x000fce0000000000 */
.L_x_241:
[----:B------:R-:W-:-:S13]  /*8a10*/  ISETP.NE.AND P0, PT, R30, RZ, PT ;  /* 0x000000ff1e00720c */ /* 0x000fda0003f05270 */
[----:B------:R-:W-:Y:S05]  /*8a20*/  @!P0 BRA `(.L_x_231) ;  /* 0x00000000005c8947 */ /* 0x000fea0003800000 */
[----:B------:R-:W0:Y:S01]  /*8a30*/  LDC.64 R4, c[0x0][0x398] ;  /* 0x0000e600ff047b82 */ /* 0x000e220000000a00 */
[----:B------:R-:W-:Y:S02]  /*8a40*/  IMAD.MOV R16, RZ, RZ, -R30 ;  /* 0x000000ffff107224 */ /* 0x000fe400078e0a1e */
[----:B0-----:R-:W-:-:S07]  /*8a50*/  IMAD.WIDE.U32 R26, R26, 0x8, R4 ;  /* 0x000000081a1a7825 */ /* 0x001fce00078e0004 */
.L_x_247:
[----:B------:R-:W-:Y:S01]  /*8a60*/  MOV R8, R26 ;  /* 0x0000001a00087202 */ /* 0x000fe20000000f00 */
[----:B------:R-:W-:Y:S01]  /*8a70*/  IMAD.MOV.U32 R9, RZ, RZ, R27 ;  /* 0x000000ffff097224 */ /* 0x000fe200078e001b */
[----:B------:R-:W0:Y:S05]  /*8a80*/  LDCU.64 UR4, c[0x4][0x10] ;  /* 0x01000200ff0477ac */ /* 0x000e2a0008000a00 */
[----:B------:R-:W2:Y:S01]  /*8a90*/  LDG.E.64 R8, desc[UR36][R8.64] ;  /* 0x0000002408087981 */ /* 0x000ea2000c1e1b00 */
[----:B------:R-:W-:Y:S01]  /*8aa0*/  VIADD R16, R16, 0x1 ;  /* 0x0000000110107836 */ /* 0x000fe20000000000 */
[----:B------:R-:W-:Y:S01]  /*8ab0*/  MOV R0, 0x48 ;  /* 0x0000004800007802 */ /* 0x000fe20000000f00 */
[----:B------:R-:W-:Y:S01]  /*8ac0*/  IMAD.MOV.U32 R6, RZ, RZ, R2 ;  /* 0x000000ffff067224 */ /* 0x000fe200078e0002 */
[----:B------:R-:W-:-:S02]  /*8ad0*/  MOV R7, R18 ;  /* 0x0000001200077202 */ /* 0x000fc40000000f00 */
[----:B------:R-:W-:Y:S01]  /*8ae0*/  ISETP.NE.AND P0, PT, R16, RZ, PT ;  /* 0x000000ff1000720c */ /* 0x000fe20003f05270 */
[----:B------:R1:W3:Y:S01]  /*8af0*/  LDC.64 R10, c[0x4][R0] ;  /* 0x01000000000a7b82 */ /* 0x0002e20000000a00 */
[----:B0-----:R-:W-:Y:S01]  /*8b00*/  MOV R4, UR4 ;  /* 0x0000000400047c02 */ /* 0x001fe20008000f00 */
[----:B------:R-:W-:Y:S01]  /*8b10*/  IMAD.U32 R5, RZ, RZ, UR5 ;  /* 0x00000005ff057e24 */ /* 0x000fe2000f8e00ff */
[----:B-1----:R-:W-:Y:S01]  /*8b20*/  P2R R0, PR, RZ, 0x1 ;  /* 0x00000001ff007803 */ /* 0x002fe20000000000 */
[----:B--23--:R0:W-:Y:S08]  /*8b30*/  STL.64 [R1], R8 ;  /* 0x0000000801007387 */ /* 0x00c1f00000100a00 */
[----:B------:R-:W-:-:S07]  /*8b40*/  LEPC R20, `(.L_x_246) ;  /* 0x000000001014794e */ /* 0x000fce0000000000 */
[----:B0-----:R-:W-:Y:S05]  /*8b50*/  CALL.ABS.NOINC R10 ;  /* 0x000000000a007343 */ /* 0x001fea0003c00000 */
.L_x_246:
[----:B------:R-:W-:Y:S02]  /*8b60*/  ISETP.NE.AND P6, PT, R16, RZ, PT ;  /* 0x000000ff1000720c */ /* 0x000fe40003fc5270 */
[----:B------:R-:W-:-:S05]  /*8b70*/  IADD3 R26, P0, PT, R26, 0x8, RZ ;  /* 0x000000081a1a7810 */ /* 0x000fca0007f1e0ff */
[----:B------:R-:W-:-:S06]  /*8b80*/  IMAD.X R27, RZ, RZ, R27, P0 ;  /* 0x000000ffff1b7224 */ /* 0x000fcc00000e061b */
[----:B------:R-:W-:Y:S05]  /*8b90*/  @P6 BRA `(.L_x_247) ;  /* 0xfffffffc00b06947 */ /* 0x000fea000383ffff */
.L_x_231:
[----:B------:R-:W-:Y:S05]  /*8ba0*/  BSYNC.RECONVERGENT B6 ;  /* 0x0000000000067941 */ /* 0x000fea0003800200 */
.L_x_212:
[----:B------:R-:W-:Y:S01]  /*8bb0*/  MOV R0, 0x48 ;  /* 0x0000004800007802 */ /* 0x000fe20000000f00 */
[----:B------:R-:W0:Y:S01]  /*8bc0*/  LDCU.64 UR4, c[0x4][0x40] ;  /* 0x01000800ff0477ac */ /* 0x000e220008000a00 */
[----:B------:R-:W-:Y:S02]  /*8bd0*/  CS2R R6, SRZ ;  /* 0x0000000000067805 */ /* 0x000fe4000001ff00 */
[----:B------:R1:W2:Y:S01]  /*8be0*/  LDC.64 R2, c[0x4][R0] ;  /* 0x0100000000027b82 */ /* 0x0002a20000000a00 */
[----:B0-----:R-:W-:Y:S01]  /*8bf0*/  IMAD.U32 R4, RZ, RZ, UR4 ;  /* 0x00000004ff047e24 */ /* 0x001fe2000f8e00ff */
[----:B-1----:R-:W-:-:S07]  /*8c00*/  MOV R5, UR5 ;  /* 0x0000000500057c02 */ /* 0x002fce0008000f00 */
[----:B------:R-:W-:-:S07]  /*8c10*/  LEPC R20, `(.L_x_210) ;  /* 0x000000001014794e */ /* 0x000fce0000000000 */
[----:B--2---:R-:W-:Y:S05]  /*8c20*/  CALL.ABS.NOINC R2 ;  /* 0x0000000002007343 */ /* 0x004fea0003c00000 */
.L_x_210:
[----:B------:R-:W1:Y:S01]  /*8c30*/  LDC R18, c[0x0][0x3a4] ;  /* 0x0000e900ff127b82 */ /* 0x000e620000000800 */
[----:B------:R-:W-:Y:S07]  /*8c40*/  WARPSYNC.ALL ;  /* 0x0000000000007948 */ /* 0x000fee0003800000 */
[----:B------:R-:W-:Y:S01]  /*8c50*/  BAR.SYNC.DEFER_BLOCKING 0x0 ;  /* 0x0000000000007b1d */ /* 0x000fe20000010000 */
[----:B-1----:R-:W-:-:S13]  /*8c60*/  ISETP.GE.AND P0, PT, R18, RZ, PT ;  /* 0x000000ff1200720c */ /* 0x002fda0003f06270 */
[----:B------:R-:W-:Y:S05]  /*8c70*/  @!P0 BRA `(.L_x_248) ;  /* 0x0000000800f08947 */ /* 0x000fea0003800000 */
[----:B------:R-:W1:Y:S01]  /*8c80*/  LDCU UR4, c[0x0][0x3a0] ;  /* 0x00007400ff0477ac */ /* 0x000e620008000800 */
[C---:B------:R-:W-:Y:S01]  /*8c90*/  ISETP.GE.U32.AND P0, PT, R18.reuse, 0x7, PT ;  /* 0x000000071200780c */ /* 0x040fe20003f06070 */
[----:B------:R-:W-:Y:S02]  /*8ca0*/  VIADD R2, R18, 0x1 ;  /* 0x0000000112027836 */ /* 0x000fe40000000000 */
[----:B------:R-:W-:-:S03]  /*8cb0*/  IMAD.MOV.U32 R0, RZ, RZ, RZ ;  /* 0x000000ffff007224 */ /* 0x000fc600078e00ff */
[----:B------:R-:W-:-:S04]  /*8cc0*/  LOP3.LUT R32, R2, 0x7, RZ, 0xc0, !PT ;  /* 0x0000000702207812 */ /* 0x000fc800078ec0ff */
[----:B------:R-:W-:Y:S01]  /*8cd0*/  ISETP.NE.AND P3, PT, R32, RZ, PT ;  /* 0x000000ff2000720c */ /* 0x000fe20003f65270 */
[----:B-1----:R-:W-:Y:S02]  /*8ce0*/  IMAD R3, R19, UR4, RZ ;  /* 0x0000000413037c24 */ /* 0x002fe4000f8e02ff */
[----:B------:R-:W-:Y:S10]  /*8cf0*/  @!P0 BRA `(.L_x_249) ;  /* 0x0000000400708947 */ /* 0x000ff40003800000 */
[----:B------:R-:W1:Y:S01]  /*8d00*/  LDCU.128 UR8, c[0x0][0x380] ;  /* 0x00007000ff0877ac */ /* 0x000e620008000c00 */
[----:B------:R-:W2:Y:S01]  /*8d10*/  LDC.64 R6, c[0x0][0x388] ;  /* 0x0000e200ff067b82 */ /* 0x000ea20000000a00 */
[----:B------:R-:W-:Y:S01]  /*8d20*/  LOP3.LUT R0, R2, 0xfffffff8, RZ, 0xc0, !PT ;  /* 0xfffffff802007812 */ /* 0x000fe200078ec0ff */
[----:B------:R-:W3:Y:S01]  /*8d30*/  LDCU.64 UR4, c[0x0][0x398] ;  /* 0x00007300ff0477ac */ /* 0x000ee20008000a00 */
[----:B------:R-:W-:-:S03]  /*8d40*/  MOV R12, R3 ;  /* 0x00000003000c7202 */ /* 0x000fc60000000f00 */
[----:B------:R-:W-:Y:S01]  /*8d50*/  IMAD.MOV R13, RZ, RZ, -R0 ;  /* 0x000000ffff0d7224 */ /* 0x000fe200078e0a00 */
[----:B-1----:R-:W-:Y:S02]  /*8d60*/  UIADD3 UR10, UP2, UPT, UR10, 0x20, URZ ;  /* 0x000000200a0a7890 */ /* 0x002fe4000ff5e0ff */
[----:B------:R-:W-:Y:S02]  /*8d70*/  UIADD3 UR6, UP0, UPT, UR8, 0x20, URZ ;  /* 0x0000002008067890 */ /* 0x000fe4000ff1e0ff */
[----:B---3--:R-:W-:Y:S02]  /*8d80*/  UIADD3 UR4, UP1, UPT, UR4, 0x20, URZ ;  /* 0x0000002004047890 */ /* 0x008fe4000ff3e0ff */
[----:B------:R-:W-:Y:S01]  /*8d90*/  UIADD3.X UR11, UPT, UPT, URZ, UR11, URZ, UP2, !UPT ;  /* 0x0000000bff0b7290 */ /* 0x000fe200097fe4ff */
[----:B--2---:R-:W-:Y:S01]  /*8da0*/  IMAD.WIDE R6, R19, 0x8, R6 ;  /* 0x0000000813067825 */ /* 0x004fe200078e0206 */
[----:B------:R-:W-:Y:S01]  /*8db0*/  UIADD3.X UR5, UPT, UPT, URZ, UR5, URZ, UP1, !UPT ;  /* 0x00000005ff057290 */ /* 0x000fe20008ffe4ff */
[----:B------:R-:W-:Y:S01]  /*8dc0*/  MOV R8, UR10 ;  /* 0x0000000a00087c02 */ /* 0x000fe20008000f00 */
[----:B------:R-:W-:Y:S01]  /*8dd0*/  UIADD3.X UR7, UPT, UPT, URZ, UR9, URZ, UP0, !UPT ;  /* 0x00000009ff077290 */ /* 0x000fe200087fe4ff */
[----:B0-----:R-:W-:-:S02]  /*8de0*/  IMAD.U32 R4, RZ, RZ, UR4 ;  /* 0x00000004ff047e24 */ /* 0x001fc4000f8e00ff */
[----:B------:R-:W-:Y:S02]  /*8df0*/  IMAD.U32 R9, RZ, RZ, UR11 ;  /* 0x0000000bff097e24 */ /* 0x000fe4000f8e00ff */
[----:B------:R-:W-:-:S07]  /*8e00*/  IMAD.U32 R5, RZ, RZ, UR5 ;  /* 0x00000005ff057e24 */ /* 0x000fce000f8e00ff */
.L_x_250:
[----:B---3--:R-:W-:Y:S01]  /*8e10*/  MOV R10, UR6 ;  /* 0x00000006000a7c02 */ /* 0x008fe20008000f00 */
[----:B------:R-:W-:Y:S01]  /*8e20*/  IMAD.U32 R11, RZ, RZ, UR7 ;  /* 0x00000007ff0b7e24 */ /* 0x000fe2000f8e00ff */
[----:B------:R-:W2:Y:S03]  /*8e30*/  LDG.E.64 R16, desc[UR36][R6.64] ;  /* 0x0000002406107981 */ /* 0x000ea6000c1e1b00 */
[----:B------:R-:W-:Y:S01]  /*8e40*/  IMAD.WIDE R10, R12, 0x8, R10 ;  /* 0x000000080c0a7825 */ /* 0x000fe200078e020a */
[----:B------:R-:W2:Y:S04]  /*8e50*/  LDG.E.64 R20, desc[UR36][R4.64+-0x20] ;  /* 0xffffe02404147981 */ /* 0x000ea8000c1e1b00 */
[----:B------:R-:W2:Y:S04]  /*8e60*/  LDG.E.64 R14, desc[UR36][R10.64+-0x20] ;  /* 0xffffe0240a0e7981 */ /* 0x000ea8000c1e1b00 */
[----:B------:R-:W3:Y:S04]  /*8e70*/  LDG.E.64 R22, desc[UR36][R28.64] ;  /* 0x000000241c167981 */ /* 0x000ee8000c1e1b00 */
[----:B------:R-:W3:Y:S01]  /*8e80*/  LDG.E.64 R26, desc[UR36][R8.64+-0x20] ;  /* 0xffffe024081a7981 */ /* 0x000ee2000c1e1b00 */
[----:B--2---:R-:W-:-:S03]  /*8e90*/  DFMA R14, -R16, R20, R14 ;  /* 0x00000014100e722b */ /* 0x004fc6000000010e */
[----:B------:R-:W2:Y:S05]  /*8ea0*/  LDG.E.64 R16, desc[UR36][R10.64+-0x18] ;  /* 0xffffe8240a107981 */ /* 0x000eaa000c1e1b00 */
[----:B---3--:R-:W-:-:S07]  /*8eb0*/  DFMA R14, -R22, R26, R14 ;  /* 0x0000001a160e722b */ /* 0x008fce000000010e */
[----:B------:R0:W-:Y:S04]  /*8ec0*/  STG.E.64 desc[UR36][R10.64+-0x20], R14 ;  /* 0xffffe00e0a007986 */ /* 0x0001e8000c101b24 */
        /* <DEDUP_REMOVED lines=10> */
[----:B0-----:R-:W3:Y:S04]  /*8f70*/  LDG.E.64 R14, desc[UR36][R28.64] ;  /* 0x000000241c0e7981 */ /* 0x001ee8000c1e1b00 */
[----:B------:R-:W3:Y:S01]  /*8f80*/  LDG.E.64 R30, desc[UR36][R8.64+-0x10] ;  /* 0xfffff024081e7981 */ /* 0x000ee2000c1e1b00 */
[----:B--2---:R-:W-:-:S08]  /*8f90*/  DFMA R20, -R22, R26, R20 ;  /* 0x0000001a1614722b */ /* 0x004fd00000000114 */
[----:B---3--:R-:W-:Y:S02]  /*8fa0*/  DFMA R14, -R14, R30, R20 ;  /* 0x0000001e0e0e722b */ /* 0x008fe40000000114 */
[----:B------:R-:W2:Y:S05]  /*8fb0*/  LDG.E.64 R20, desc[UR36][R10.64+-0x8] ;  /* 0xfffff8240a147981 */ /* 0x000eaa000c1e1b00 */
[----:B------:R0:W-:Y:S04]  /*8fc0*/  STG.E.64 desc[UR36][R10.64+-0x10], R14 ;  /* 0xfffff00e0a007986 */ /* 0x0001e8000c101b24 */
[----:B------:R-:W2:Y:S04]  /*8fd0*/  LDG.E.64 R22, desc[UR36][R6.64] ;  /* 0x0000002406167981 */ /* 0x000ea8000c1e1b00 */
[----:B------:R-:W2:Y:S04]  /*8fe0*/  LDG.E.64 R26, desc[UR36][R4.64+-0x8] ;  /* 0xfffff824041a7981 */ /* 0x000ea8000c1e1b00 */
[----:B-1----:R-:W3:Y:S04]  /*8ff0*/  LDG.E.64 R16, desc[UR36][R28.64] ;  /* 0x000000241c107981 */ /* 0x002ee8000c1e1b00 */
[----:B------:R-:W3:Y:S01]  /*9000*/  LDG.E.64 R30, desc[UR36][R8.64+-0x8] ;  /* 0xfffff824081e7981 */ /* 0x000ee2000c1e1b00 */
[----:B--2---:R-:W-:-:S08]  /*9010*/  DFMA R20, -R22, R26, R20 ;  /* 0x0000001a1614722b */ /* 0x004fd00000000114 */
[----:B---3--:R-:W-:Y:S02]  /*9020*/  DFMA R16, -R16, R30, R20 ;  /* 0x0000001e1010722b */ /* 0x008fe40000000114 */
[----:B------:R-:W2:Y:S05]  /*9030*/  LDG.E.64 R20, desc[UR36][R10.64] ;  /* 0x000000240a147981 */ /* 0x000eaa000c1e1b00 */
        /* <DEDUP_REMOVED lines=26> */
[----:B------:R0:W2:Y:S04]  /*91e0*/  LDG.E.64 R26, desc[UR36][R4.64+0x18] ;  /* 0x00001824041a7981 */ /* 0x0000a8000c1e1b00 */
[----:B-1----:R-:W4:Y:S04]  /*91f0*/  LDG.E.64 R16, desc[UR36][R28.64] ;  /* 0x000000241c107981 */ /* 0x002f28000c1e1b00 */
[----:B------:R1:W4:Y:S01]  /*9200*/  LDG.E.64 R30, desc[UR36][R8.64+0x18] ;  /* 0x00001824081e7981 */ /* 0x000322000c1e1b00 */
[----:B------:R-:W-:-:S05]  /*9210*/  VIADD R13, R13, 0x8 ;  /* 0x000000080d0d7836 */ /* 0x000fca0000000000 */
[----:B------:R-:W-:Y:S02]  /*9220*/  ISETP.NE.AND P0, PT, R13, RZ, PT ;  /* 0x000000ff0d00720c */ /* 0x000fe40003f05270 */
[----:B0-----:R-:W-:Y:S02]  /*9230*/  IADD3 R4, P1, PT, R4, 0x40, RZ ;  /* 0x0000004004047810 */ /* 0x001fe40007f3e0ff */
[----:B-1----:R-:W-:Y:S01]  /*9240*/  IADD3 R8, P2, PT, R8, 0x40, RZ ;  /* 0x0000004008087810 */ /* 0x002fe20007f5e0ff */
[----:B------:R-:W-:Y:S01]  /*9250*/  VIADD R12, R12, 0x8 ;  /* 0x000000080c0c7836 */ /* 0x000fe20000000000 */
[----:B------:R-:W-:-:S03]  /*9260*/  IADD3.X R5, PT, PT, RZ, R5, RZ, P1, !PT ;  /* 0x00000005ff057210 */ /* 0x000fc60000ffe4ff */
[----:B------:R-:W-:Y:S01]  /*9270*/  IMAD.X R9, RZ, RZ, R9, P2 ;  /* 0x000000ffff097224 */ /* 0x000fe200010e0609 */
[----:B--2---:R-:W-:-:S08]  /*9280*/  DFMA R20, -R22, R26, R20 ;  /* 0x0000001a1614722b */ /* 0x004fd00000000114 */
[----:B----4-:R-:W-:-:S07]  /*9290*/  DFMA R16, -R16, R30, R20 ;  /* 0x0000001e1010722b */ /* 0x010fce0000000114 */
[----:B------:R3:W-:Y:S01]  /*92a0*/  STG.E.64 desc[UR36][R10.64+0x18], R16 ;  /* 0x000018100a007986 */ /* 0x0007e2000c101b24 */
[----:B------:R-:W-:Y:S05]  /*92b0*/  @P0 BRA `(.L_x_250) ;  /* 0xfffffff800d40947 */ /* 0x000fea000383ffff */
.L_x_249:
[----:B------:R-:W-:Y:S05]  /*92c0*/  @!P3 BRA `(.L_x_248) ;  /* 0x00000004005cb947 */ /* 0x000fea0003800000 */
[----:B0-----:R-:W0:Y:S01]  /*92d0*/  LDC.64 R4, c[0x0][0x388] ;  /* 0x0000e200ff047b82 */ /* 0x001e220000000a00 */
[----:B------:R-:W-:Y:S02]  /*92e0*/  ISETP.GE.U32.AND P0, PT, R32, 0x4, PT ;  /* 0x000000042000780c */ /* 0x000fe40003f06070 */
[----:B------:R-:W-:Y:S01]  /*92f0*/  LOP3.LUT P1, R2, R2, 0x3, RZ, 0xc0, !PT ;  /* 0x0000000302027812 */ /* 0x000fe2000782c0ff */
[----:B0-----:R-:W-:-:S10]  /*9300*/  IMAD.WIDE R6, R19, 0x8, R4 ;  /* 0x0000000813067825 */ /* 0x001fd400078e0204 */
[----:B------:R-:W-:Y:S05]  /*9310*/  @!P0 BRA `(.L_x_251) ;  /* 0x00000000009c8947 */ /* 0x000fea0003800000 */
[----:B------:R-:W0:Y:S01]  /*9320*/  LDC.64 R8, c[0x0][0x380] ;  /* 0x0000e000ff087b82 */ /* 0x000e220000000a00 */
[----:B------:R-:W-:Y:S01]  /*9330*/  IADD3 R13, PT, PT, R3, R0, RZ ;  /* 0x00000000030d7210 */ /* 0x000fe20007ffe0ff */
[----:B---3--:R-:W2:Y:S04]  /*9340*/  LDG.E.64 R16, desc[UR36][R6.64] ;  /* 0x0000002406107981 */ /* 0x008ea8000c1e1b00 */
[----:B------:R-:W3:Y:S02]  /*9350*/  LDG.E.64 R22, desc[UR36][R28.64] ;  /* 0x000000241c167981 */ /* 0x000ee4000c1e1b00 */
[----:B------:R-:W1:Y:S01]  /*9360*/  LDC.64 R10, c[0x0][0x398] ;  /* 0x0000e600ff0a7b82 */ /* 0x000e620000000a00 */
[----:B0-----:R-:W-:-:S05]  /*9370*/  IMAD.WIDE R8, R13, 0x8, R8 ;  /* 0x000000080d087825 */ /* 0x001fca00078e0208 */
[----:B------:R-:W2:Y:S01]  /*9380*/  LDG.E.64 R14, desc[UR36][R8.64] ;  /* 0x00000024080e7981 */ /* 0x000ea2000c1e1b00 */
[----:B-1----:R-:W-:-:S05]  /*9390*/  IMAD.WIDE.U32 R10, R0, 0x8, R10 ;  /* 0x00000008000a7825 */ /* 0x002fca00078e000a */
[----:B------:R-:W2:Y:S01]  /*93a0*/  LDG.E.64 R20, desc[UR36][R10.64] ;  /* 0x000000240a147981 */ /* 0x000ea2000c1e1b00 */
[----:B------:R-:W-:-:S05]  /*93b0*/  IMAD.WIDE.U32 R12, R0, 0x8, R4 ;  /* 0x00000008000c7825 */ /* 0x000fca00078e0004 */
        /* <DEDUP_REMOVED lines=23> */
[----:B------:R-:W3:Y:S04]  /*9530*/  LDG.E.64 R30, desc[UR36][R12.64+0x18] ;  /* 0x000018240c1e7981 */ /* 0x000ee8000c1e1b00 */
[----:B-1----:R-:W3:Y:S01]  /*9540*/  LDG.E.64 R16, desc[UR36][R28.64] ;  /* 0x000000241c107981 */ /* 0x002ee2000c1e1b00 */
[----:B------:R-:W-:Y:S01]  /*9550*/  VIADD R0, R0, 0x4 ;  /* 0x0000000400007836 */ /* 0x000fe20000000000 */
[----:B--2---:R-:W-:-:S08]  /*9560*/  DFMA R20, -R22, R26, R20 ;  /* 0x0000001a1614722b */ /* 0x004fd00000000114 */
[----:B---3--:R-:W-:-:S07]  /*9570*/  DFMA R16, -R16, R30, R20 ;  /* 0x0000001e1010722b */ /* 0x008fce0000000114 */
[----:B------:R0:W-:Y:S04]  /*9580*/  STG.E.64 desc[UR36][R8.64+0x18], R16 ;  /* 0x0000181008007986 */ /* 0x0001e8000c101b24 */
.L_x_251:
[----:B------:R-:W-:Y:S05]  /*9590*/  @!P1 BRA `(.L_x_248) ;  /* 0x0000000000a89947 */ /* 0x000fea0003800000 */
[----:B------:R-:W-:Y:S02]  /*95a0*/  ISETP.NE.AND P0, PT, R2, 0x1, PT ;  /* 0x000000010200780c */ /* 0x000fe40003f05270 */
[----:B0-----:R-:W-:-:S04]  /*95b0*/  LOP3.LUT R8, R18, 0x1, RZ, 0xc0, !PT ;  /* 0x0000000112087812 */ /* 0x001fc800078ec0ff */
[----:B------:R-:W-:-:S07]  /*95c0*/  ISETP.NE.U32.AND P1, PT, R8, 0x1, PT ;  /* 0x000000010800780c */ /* 0x000fce0003f25070 */
[----:B------:R-:W-:Y:S06]  /*95d0*/  @!P0 BRA `(.L_x_252) ;  /* 0x00000000005c8947 */ /* 0x000fec0003800000 */
[----:B------:R-:W0:Y:S01]  /*95e0*/  LDC.64 R8, c[0x0][0x380] ;  /* 0x0000e000ff087b82 */ /* 0x000e220000000a00 */
[----:B------:R-:W-:Y:S01]  /*95f0*/  IMAD.IADD R23, R3, 0x1, R0 ;  /* 0x0000000103177824 */ /* 0x000fe200078e0200 */
[----:B---3--:R-:W2:Y:S06]  /*9600*/  LDG.E.64 R14, desc[UR36][R28.64] ;  /* 0x000000241c0e7981 */ /* 0x008eac000c1e1b00 */
[----:B------:R-:W1:Y:S01]  /*9610*/  LDC.64 R10, c[0x0][0x398] ;  /* 0x0000e600ff0a7b82 */ /* 0x000e620000000a00 */
[----:B------:R-:W-:-:S05]  /*9620*/  IMAD.WIDE.U32 R30, R0, 0x8, R4 ;  /* 0x00000008001e7825 */ /* 0x000fca00078e0004 */
[----:B------:R-:W2:Y:S01]  /*9630*/  LDG.E.64 R16, desc[UR36][R30.64] ;  /* 0x000000241e107981 */ /* 0x000ea2000c1e1b00 */
[----:B0-----:R-:W-:-:S05]  /*9640*/  IMAD.WIDE R22, R23, 0x8, R8 ;  /* 0x0000000817167825 */ /* 0x001fca00078e0208 */
[----:B------:R-:W3:Y:S01]  /*9650*/  LDG.E.64 R8, desc[UR36][R22.64] ;  /* 0x0000002416087981 */ /* 0x000ee2000c1e1b00 */
[----:B-1----:R-:W-:-:S03]  /*9660*/  IMAD.WIDE.U32 R26, R0, 0x8, R10 ;  /* 0x00000008001a7825 */ /* 0x002fc600078e000a */
[----:B------:R-:W3:Y:S04]  /*9670*/  LDG.E.64 R10, desc[UR36][R6.64] ;  /* 0x00000024060a7981 */ /* 0x000ee8000c1e1b00 */
[----:B------:R-:W3:Y:S02]  /*9680*/  LDG.E.64 R12, desc[UR36][R26.64] ;  /* 0x000000241a0c7981 */ /* 0x000ee4000c1e1b00 */
[----:B---3--:R-:W-:Y:S02]  /*9690*/  DFMA R8, -R10, R12, R8 ;  /* 0x0000000c0a08722b */ /* 0x008fe40000000108 */
[----:B------:R-:W3:Y:S06]  /*96a0*/  LDG.E.64 R10, desc[UR36][R22.64+0x8] ;  /* 0x00000824160a7981 */ /* 0x000eec000c1e1b00 */
[----:B--2---:R-:W-:-:S07]  /*96b0*/  DFMA R8, -R14, R16, R8 ;  /* 0x000000100e08722b */ /* 0x004fce0000000108 */
[----:B------:R0:W-:Y:S04]  /*96c0*/  STG.E.64 desc[UR36][R22.64], R8 ;  /* 0x0000000816007986 */ /* 0x0001e8000c101b24 */
[----:B------:R-:W3:Y:S04]  /*96d0*/  LDG.E.64 R14, desc[UR36][R26.64+0x8] ;  /* 0x000008241a0e7981 */ /* 0x000ee8000c1e1b00 */
[----:B------:R-:W3:Y:S04]  /*96e0*/  LDG.E.64 R12, desc[UR36][R6.64] ;  /* 0x00000024060c7981 */ /* 0x000ee8000c1e1b00 */
[----:B------:R-:W2:Y:S04]  /*96f0*/  LDG.E.64 R20, desc[UR36][R30.64+0x8] ;  /* 0x000008241e147981 */ /* 0x000ea8000c1e1b00 */
[----:B------:R-:W2:Y:S01]  /*9700*/  LDG.E.64 R16, desc[UR36][R28.64] ;  /* 0x000000241c107981 */ /* 0x000ea2000c1e1b00 */
[----:B------:R-:W-:Y:S01]  /*9710*/  IADD3 R0, PT, PT, R0, 0x2, RZ ;  /* 0x0000000200007810 */ /* 0x000fe20007ffe0ff */
[----:B---3--:R-:W-:-:S08]  /*9720*/  DFMA R10, -R12, R14, R10 ;  /* 0x0000000e0c0a722b */ /* 0x008fd0000000010a */
[----:B--2---:R-:W-:-:S07]  /*9730*/  DFMA R10, -R16, R20, R10 ;  /* 0x00000014100a722b */ /* 0x004fce000000010a */
[----:B------:R0:W-:Y:S04]  /*9740*/  STG.E.64 desc[UR36][R22.64+0x8], R10 ;  /* 0x0000080a16007986 */ /* 0x0001e8000c101b24 */
.L_x_252:
[----:B------:R-:W-:Y:S05]  /*9750*/  @!P1 BRA `(.L_x_248) ;  /* 0x0000000000389947 */ /* 0x000fea0003800000 */
[----:B0--3--:R-:W0:Y:S01]  /*9760*/  LDC.64 R10, c[0x0][0x398] ;  /* 0x0000e600ff0a7b82 */ /* 0x009e220000000a00 */
[----:B------:R-:W-:Y:S01]  /*9770*/  IMAD.IADD R3, R3, 0x1, R0 ;  /* 0x0000000103037824 */ /* 0x000fe200078e0200 */
[----:B------:R-:W2:Y:S06]  /*9780*/  LDG.E.64 R6, desc[UR36][R6.64] ;  /* 0x0000002406067981 */ /* 0x000eac000c1e1b00 */
[----:B------:R-:W1:Y:S01]  /*9790*/  LDC.64 R8, c[0x0][0x380] ;  /* 0x0000e000ff087b82 */ /* 0x000e620000000a00 */
[C---:B------:R-:W-:Y:S02]  /*97a0*/  IMAD.WIDE.U32 R12, R0.reuse, 0x8, R4 ;  /* 0x00000008000c7825 */ /* 0x040fe400078e0004 */
[----:B------:R-:W3:Y:S04]  /*97b0*/  LDG.E.64 R4, desc[UR36][R28.64] ;  /* 0x000000241c047981 */ /* 0x000ee8000c1e1b00 */
[----:B------:R-:W3:Y:S01]  /*97c0*/  LDG.E.64 R12, desc[UR36][R12.64] ;  /* 0x000000240c0c7981 */ /* 0x000ee2000c1e1b00 */
[----:B0-----:R-:W-:-:S06]  /*97d0*/  IMAD.WIDE.U32 R10, R0, 0x8, R10 ;  /* 0x00000008000a7825 */ /* 0x001fcc00078e000a */
[----:B------:R-:W2:Y:S01]  /*97e0*/  LDG.E.64 R10, desc[UR36][R10.64] ;  /* 0x000000240a0a7981 */ /* 0x000ea2000c1e1b00 */
[----:B-1----:R-:W-:-:S05]  /*97f0*/  IMAD.WIDE R2, R3, 0x8, R8 ;  /* 0x0000000803027825 */ /* 0x002fca00078e0208 */
[----:B------:R-:W2:Y:S02]  /*9800*/  LDG.E.64 R8, desc[UR36][R2.64] ;  /* 0x0000002402087981 */ /* 0x000ea4000c1e1b00 */
[----:B--2---:R-:W-:-:S08]  /*9810*/  DFMA R8, -R6, R10, R8 ;  /* 0x0000000a0608722b */ /* 0x004fd00000000108 */
[----:B---3--:R-:W-:-:S07]  /*9820*/  DFMA R4, -R4, R12, R8 ;  /* 0x0000000c0404722b */ /* 0x008fce0000000108 */
[----:B------:R1:W-:Y:S04]  /*9830*/  STG.E.64 desc[UR36][R2.64], R4 ;  /* 0x0000000402007986 */ /* 0x0003e8000c101b24 */
.L_x_248:
[----:B------:R-:W-:-:S13]  /*9840*/  ISETP.NE.AND P0, PT, R18, 0x2, PT ;  /* 0x000000021200780c */ /* 0x000fda0003f05270 */
[----:B------:R-:W-:Y:S05]  /*9850*/  @P0 EXIT ;  /* 0x000000000000094d */ /* 0x000fea0003800000 */
[----:B-1----:R-:W1:Y:S01]  /*9860*/  LDC.64 R2, c[0x0][0x380] ;  /* 0x0000e000ff027b82 */ /* 0x002e620000000a00 */
[----:B------:R-:W0:Y:S02]  /*9870*/  LDCU UR4, c[0x0][0x3a0] ;  /* 0x00007400ff0477ac */ /* 0x000e240008000800 */
[----:B0-----:R-:W-:-:S04]  /*9880*/  IMAD R5, R19, UR4, R19 ;  /* 0x0000000413057c24 */ /* 0x001fc8000f8e0213 */
[----:B-1----:R-:W-:-:S05]  /*9890*/  IMAD.WIDE R2, R5, 0x8, R2 ;  /* 0x0000000805027825 */ /* 0x002fca00078e0202 */
[----:B------:R-:W2:Y:S01]  /*98a0*/  LDG.E.64 R4, desc[UR36][R2.64] ;  /* 0x0000002402047981 */ /* 0x000ea2000c1e1b00 */
[----:B------:R-:W-:-:S03]  /*98b0*/  UIADD3 UR4, UPT, UPT, UR4, -0x1, URZ ;  /* 0xffffffff04047890 */ /* 0x000fc6000fffe0ff */
[----:B--2---:R-:W-:Y:S04]  /*98c0*/  STG.E.64 desc[UR36][R24.64], R4 ;  /* 0x0000000418007986 */ /* 0x004fe8000c101b24 */
[----:B------:R-:W2:Y:S01]  /*98d0*/  LDG.E.64 R6, desc[UR36][R2.64+0x8] ;  /* 0x0000082402067981 */ /* 0x000ea2000c1e1b00 */
[----:B------:R-:W-:-:S04]  /*98e0*/  ISETP.NE.AND P0, PT, R19, UR4, PT ;  /* 0x0000000413007c0c */ /* 0x000fc8000bf05270 */
[----:B--2---:R-:W-:Y:S02]  /*98f0*/  FSEL R6, R6, RZ, P0 ;  /* 0x000000ff06067208 */ /* 0x004fe40000000000 */
[----:B------:R-:W-:-:S05]  /*9900*/  FSEL R7, R7, RZ, P0 ;  /* 0x000000ff07077208 */ /* 0x000fca0000000000 */
[----:B------:R-:W-:Y:S01]  /*9910*/  STG.E.64 desc[UR36][R28.64], R6 ;  /* 0x000000061c007986 */ /* 0x000fe2000c101b24 */
[----:B------:R-:W-:Y:S05]  /*9920*/  EXIT ;  /* 0x000000000000794d */ /* 0x000fea0003800000 */
        .weak           $__internal_1_$__cuda_sm20_div_rn_f64_full
        .type           $__internal_1_$__cuda_sm20_div_rn_f64_full,@function
        .size           $__internal_1_$__cuda_sm20_div_rn_f64_full,($__internal_2_$__cuda_sm20_dsqrt_rn_f64_mediumpath_v1 - $__internal_1_$__cuda_sm20_div_rn_f64_full)
$__internal_1_$__cuda_sm20_div_rn_f64_full:
[C---:B------:R-:W-:Y:S01]  /*9930*/  FSETP.GEU.AND P0, PT, |R21|.reuse, 1.469367938527859385e-39, PT ;  /* 0x001000001500780b */ /* 0x040fe20003f0e200 */
[----:B------:R-:W-:Y:S01]  /*9940*/  BSSY.RECONVERGENT B0, `(.L_x_253) ;  /* 0x0000058000007945 */ /* 0x000fe20003800200 */
[----:B------:R-:W-:Y:S02]  /*9950*/  LOP3.LUT R14, R21, 0x800fffff, RZ, 0xc0, !PT ;  /* 0x800fffff150e7812 */ /* 0x000fe400078ec0ff */
[C---:B------:R-:W-:Y:S02]  /*9960*/  FSETP.GEU.AND P3, PT, |R27|.reuse, 1.469367938527859385e-39, PT ;  /* 0x001000001b00780b */ /* 0x040fe40003f6e200 */
[----:B------:R-:W-:Y:S01]  /*9970*/  LOP3.LUT R15, R14, 0x3ff00000, RZ, 0xfc, !PT ;  /* 0x3ff000000e0f7812 */ /* 0x000fe200078efcff */
[----:B------:R-:W-:Y:S01]  /*9980*/  IMAD.MOV.U32 R14, RZ, RZ, R20 ;  /* 0x000000ffff0e7224 */ /* 0x000fe200078e0014 */
[----:B------:R-:W-:Y:S02]  /*9990*/  MOV R30, 0x1 ;  /* 0x00000001001e7802 */ /* 0x000fe40000000f00 */
[----:B------:R-:W-:-:S02]  /*99a0*/  LOP3.LUT R8, R27, 0x7ff00000, RZ, 0xc0, !PT ;  /* 0x7ff000001b087812 */ /* 0x000fc400078ec0ff */
[----:B------:R-:W-:Y:S01]  /*99b0*/  LOP3.LUT R6, R21, 0x7ff00000, RZ, 0xc0, !PT ;  /* 0x7ff0000015067812 */ /* 0x000fe200078ec0ff */
[----:B------:R-:W-:Y:S01]  /*99c0*/  @!P0 DMUL R14, R20, 8.98846567431157953865e+307 ;  /* 0x7fe00000140e8828 */ /* 0x000fe20000000000 */
[----:B------:R-:W-:-:S03]  /*99d0*/  LOP3.LUT R5, R27, 0x7ff00000, RZ, 0xc0, !PT ;  /* 0x7ff000001b057812 */ /* 0x000fc600078ec0ff */
[----:B------:R-:W-:Y:S02]  /*99e0*/  @!P3 LOP3.LUT R9, R21, 0x7ff00000, RZ, 0xc0, !PT ;  /* 0x7ff000001509b812 */ /* 0x000fe400078ec0ff */
[----:B------:R-:W0:Y:S01]  /*99f0*/  MUFU.RCP64H R31, R15 ;  /* 0x0000000f001f7308 */ /* 0x000e220000001800 */
[----:B------:R-:W-:Y:S02]  /*9a00*/  ISETP.GE.U32.AND P2, PT, R5, R6, PT ;  /* 0x000000060500720c */ /* 0x000fe40003f46070 */
[----:B------:R-:W-:Y:S01]  /*9a10*/  @!P3 ISETP.GE.U32.AND P4, PT, R8, R9, PT ;  /* 0x000000090800b20c */ /* 0x000fe20003f86070 */
[----:B------:R-:W-:Y:S01]  /*9a20*/  IMAD.MOV.U32 R8, RZ, RZ, 0x1ca00000 ;  /* 0x1ca00000ff087424 */ /* 0x000fe200078e00ff */
[----:B------:R-:W-:-:S04]  /*9a30*/  @!P0 LOP3.LUT R6, R15, 0x7ff00000, RZ, 0xc0, !PT ;  /* 0x7ff000000f068812 */ /* 0x000fc800078ec0ff */
[C---:B------:R-:W-:Y:S02]  /*9a40*/  @!P3 SEL R23, R8.reuse, 0x63400000, !P4 ;  /* 0x634000000817b807 */ /* 0x040fe40006000000 */
[----:B------:R-:W-:Y:S01]  /*9a50*/  SEL R9, R8, 0x63400000, !P2 ;  /* 0x6340000008097807 */ /* 0x000fe20005000000 */
[----:B------:R-:W-:Y:S01]  /*9a60*/  IMAD.MOV.U32 R8, RZ, RZ, R26 ;  /* 0x000000ffff087224 */ /* 0x000fe200078e001a */
[--C-:B------:R-:W-:Y:S02]  /*9a70*/  @!P3 LOP3.LUT R34, R23, 0x80000000, R27.reuse, 0xf8, !PT ;  /* 0x800000001722b812 */ /* 0x100fe400078ef81b */
[----:B------:R-:W-:Y:S01]  /*9a80*/  LOP3.LUT R9, R9, 0x800fffff, R27, 0xf8, !PT ;  /* 0x800fffff09097812 */ /* 0x000fe200078ef81b */
[----:B0-----:R-:W-:Y:S01]  /*9a90*/  DFMA R32, R30, -R14, 1 ;  /* 0x3ff000001e20742b */ /* 0x001fe2000000080e */
[----:B------:R-:W-:Y:S02]  /*9aa0*/  @!P3 LOP3.LUT R35, R34, 0x100000, RZ, 0xfc, !PT ;  /* 0x001000002223b812 */ /* 0x000fe400078efcff */
[----:B------:R-:W-:-:S05]  /*9ab0*/  @!P3 MOV R34, RZ ;  /* 0x000000ff0022b202 */ /* 0x000fca0000000f00 */
[----:B------:R-:W-:Y:S02]  /*9ac0*/  DFMA R32, R32, R32, R32 ;  /* 0x000000202020722b */ /* 0x000fe40000000020 */
[----:B------:R-:W-:-:S06]  /*9ad0*/  @!P3 DFMA R8, R8, 2, -R34 ;  /* 0x400000000808b82b */ /* 0x000fcc0000000822 */
[----:B------:R-:W-:-:S04]  /*9ae0*/  DFMA R30, R30, R32, R30 ;  /* 0x000000201e1e722b */ /* 0x000fc8000000001e */
[----:B------:R-:W-:-:S04]  /*9af0*/  @!P3 LOP3.LUT R5, R9, 0x7ff00000, RZ, 0xc0, !PT ;  /* 0x7ff000000905b812 */ /* 0x000fc800078ec0ff */
[----:B------:R-:W-:Y:S01]  /*9b00*/  DFMA R32, R30, -R14, 1 ;  /* 0x3ff000001e20742b */ /* 0x000fe2000000080e */
[----:B------:R-:W-:-:S05]  /*9b10*/  VIADD R23, R5, 0xffffffff ;  /* 0xffffffff05177836 */ /* 0x000fca0000000000 */
[----:B------:R-:W-:Y:S02]  /*9b20*/  ISETP.GT.U32.AND P0, PT, R23, 0x7feffffe, PT ;  /* 0x7feffffe1700780c */ /* 0x000fe40003f04070 */
[----:B------:R-:W-:-:S08]  /*9b30*/  DFMA R32, R30, R32, R30 ;  /* 0x000000201e20722b */ /* 0x000fd0000000001e */
[----:B------:R-:W-:-:S08]  /*9b40*/  DMUL R30, R32, R8 ;  /* 0x00000008201e7228 */ /* 0x000fd00000000000 */
[----:B------:R-:W-:-:S08]  /*9b50*/  DFMA R34, R30, -R14, R8 ;  /* 0x8000000e1e22722b */ /* 0x000fd00000000008 */
[----:B------:R-:W-:Y:S01]  /*9b60*/  DFMA R34, R32, R34, R30 ;  /* 0x000000222022722b */ /* 0x000fe2000000001e */
[----:B------:R-:W-:-:S05]  /*9b70*/  VIADD R30, R6, 0xffffffff ;  /* 0xffffffff061e7836 */ /* 0x000fca0000000000 */
[----:B------:R-:W-:-:S13]  /*9b80*/  ISETP.GT.U32.OR P0, PT, R30, 0x7feffffe, P0 ;  /* 0x7feffffe1e00780c */ /* 0x000fda0000704470 */
[----:B------:R-:W-:Y:S05]  /*9b90*/  @P0 BRA `(.L_x_254) ;  /* 0x0000000000740947 */ /* 0x000fea0003800000 */
[----:B------:R-:W-:Y:S02]  /*9ba0*/  LOP3.LUT R27, R27, 0x7ff00000, RZ, 0xc0, !PT ;  /* 0x7ff000001b1b7812 */ /* 0x000fe400078ec0ff */
[----:B------:R-:W-:Y:S02]  /*9bb0*/  LOP3.LUT R6, R21, 0x7ff00000, RZ, 0xc0, !PT ;  /* 0x7ff0000015067812 */ /* 0x000fe400078ec0ff */
[----:B------:R-:W-:Y:S02]  /*9bc0*/  MOV R23, 0x1ca00000 ;  /* 0x1ca0000000177802 */ /* 0x000fe40000000f00 */
[CC--:B------:R-:W-:Y:S02]  /*9bd0*/  VIADDMNMX R5, R27.reuse, -R6.reuse, 0xb9600000, !PT ;  /* 0xb96000001b057446 */ /* 0x0c0fe40007800906 */
[----:B------:R-:W-:Y:S02]  /*9be0*/  ISETP.GE.U32.AND P0, PT, R27, R6, PT ;  /* 0x000000061b00720c */ /* 0x000fe40003f06070 */
[----:B------:R-:W-:-:S02]  /*9bf0*/  VIMNMX R5, PT, PT, R5, 0x46a00000, PT ;  /* 0x46a0000005057848 */ /* 0x000fc40003fe0100 */
[----:B------:R-:W-:Y:S02]  /*9c00*/  SEL R6, R23, 0x63400000, !P0 ;  /* 0x6340000017067807 */ /* 0x000fe40004000000 */
[----:B------:R-:W-:-:S03]  /*9c10*/  MOV R26, RZ ;  /* 0x000000ff001a7202 */ /* 0x000fc60000000f00 */
[----:B------:R-:W-:-:S04]  /*9c20*/  IMAD.IADD R5, R5, 0x1, -R6 ;  /* 0x0000000105057824 */ /* 0x000fc800078e0a06 */
[----:B------:R-:W-:-:S06]  /*9c30*/  VIADD R27, R5, 0x7fe00000 ;  /* 0x7fe00000051b7836 */ /* 0x000fcc0000000000 */
[----:B------:R-:W-:-:S10]  /*9c40*/  DMUL R30, R34, R26 ;  /* 0x0000001a221e7228 */ /* 0x000fd40000000000 */
[----:B------:R-:W-:-:S13]  /*9c50*/  FSETP.GTU.AND P0, PT, |R31|, 1.469367938527859385e-39, PT ;  /* 0x001000001f00780b */ /* 0x000fda0003f0c200 */
[----:B------:R-:W-:Y:S05]  /*9c60*/  @P0 BRA `(.L_x_255) ;  /* 0x0000000000940947 */ /* 0x000fea0003800000 */
[----:B------:R-:W-:Y:S01]  /*9c70*/  DFMA R8, R34, -R14, R8 ;  /* 0x8000000e2208722b */ /* 0x000fe20000000008 */
[----:B------:R-:W-:-:S09]  /*9c80*/  IMAD.MOV.U32 R26, RZ, RZ, RZ ;  /* 0x000000ffff1a7224 */ /* 0x000fd200078e00ff */
[C---:B------:R-:W-:Y:S02]  /*9c90*/  FSETP.NEU.AND P0, PT, R9.reuse, RZ, PT ;  /* 0x000000ff0900720b */ /* 0x040fe40003f0d000 */
[----:B------:R-:W-:-:S04]  /*9ca0*/  LOP3.LUT R21, R9, 0x80000000, R21, 0x48, !PT ;  /* 0x8000000009157812 */ /* 0x000fc800078e4815 */
[----:B------:R-:W-:-:S07]  /*9cb0*/  LOP3.LUT R27, R21, R27, RZ, 0xfc, !PT ;  /* 0x0000001b151b7212 */ /* 0x000fce00078efcff */
[----:B------:R-:W-:Y:S05]  /*9cc0*/  @!P0 BRA `(.L_x_255) ;  /* 0x00000000007c8947 */ /* 0x000fea0003800000 */
[----:B------:R-:W-:Y:S01]  /*9cd0*/  IMAD.MOV R9, RZ, RZ, -R5 ;  /* 0x000000ffff097224 */ /* 0x000fe200078e0a05 */
[----:B------:R-:W-:Y:S01]  /*9ce0*/  MOV R8, RZ ;  /* 0x000000ff00087202 */ /* 0x000fe20000000f00 */
[----:B------:R-:W-:Y:S01]  /*9cf0*/  DMUL.RP R26, R34, R26 ;  /* 0x0000001a221a7228 */ /* 0x000fe20000008000 */
[----:B------:R-:W-:-:S04]  /*9d00*/  IADD3 R5, PT, PT, -R5, -0x43300000, RZ ;  /* 0xbcd0000005057810 */ /* 0x000fc80007ffe1ff */
[----:B------:R-:W-:-:S05]  /*9d10*/  DFMA R8, R30, -R8, R34 ;  /* 0x800000081e08722b */ /* 0x000fca0000000022 */
[----:B------:R-:W-:-:S05]  /*9d20*/  LOP3.LUT R21, R27, R21, RZ, 0x3c, !PT ;  /* 0x000000151b157212 */ /* 0x000fca00078e3cff */
[----:B------:R-:W-:-:S04]  /*9d30*/  FSETP.NEU.AND P0, PT, |R9|, R5, PT ;  /* 0x000000050900720b */ /* 0x000fc80003f0d200 */
[----:B------:R-:W-:Y:S02]  /*9d40*/  FSEL R30, R26, R30, !P0 ;  /* 0x0000001e1a1e7208 */ /* 0x000fe40004000000 */
[----:B------:R-:W-:Y:S01]  /*9d50*/  FSEL R31, R21, R31, !P0 ;  /* 0x0000001f151f7208 */ /* 0x000fe20004000000 */
[----:B------:R-:W-:Y:S06]  /*9d60*/  BRA `(.L_x_255) ;  /* 0x0000000000547947 */ /* 0x000fec0003800000 */
.L_x_254:
[----:B------:R-:W-:-:S14]  /*9d70*/  DSETP.NAN.AND P0, PT, R26, R26, PT ;  /* 0x0000001a1a00722a */ /* 0x000fdc0003f08000 */
[----:B------:R-:W-:Y:S05]  /*9d80*/  @P0 BRA `(.L_x_256) ;  /* 0x0000000000440947 */ /* 0x000fea0003800000 */
[----:B------:R-:W-:-:S14]  /*9d90*/  DSETP.NAN.AND P0, PT, R20, R20, PT ;  /* 0x000000141400722a */ /* 0x000fdc0003f08000 */
[----:B------:R-:W-:Y:S05]  /*9da0*/  @P0 BRA `(.L_x_257) ;  /* 0x0000000000300947 */ /* 0x000fea0003800000 */
[----:B------:R-:W-:Y:S01]  /*9db0*/  ISETP.NE.AND P0, PT, R5, R6, PT ;  /* 0x000000060500720c */ /* 0x000fe20003f05270 */
[----:B------:R-:W-:Y:S02]  /*9dc0*/  IMAD.MOV.U32 R30, RZ, RZ, 0x0 ;  /* 0x00000000ff1e7424 */ /* 0x000fe400078e00ff */
[----:B------:R-:W-:-:S10]  /*9dd0*/  IMAD.MOV.U32 R31, RZ, RZ, -0x80000 ;  /* 0xfff80000ff1f7424 */ /* 0x000fd400078e00ff */
[----:B------:R-:W-:Y:S05]  /*9de0*/  @!P0 BRA `(.L_x_255) ;  /* 0x0000000000348947 */ /* 0x000fea0003800000 */
[----:B------:R-:W-:Y:S02]  /*9df0*/  ISETP.NE.AND P0, PT, R5, 0x7ff00000, PT ;  /* 0x7ff000000500780c */ /* 0x000fe40003f05270 */
[----:B------:R-:W-:Y:S02]  /*9e00*/  LOP3.LUT R31, R27, 0x80000000, R21, 0x48, !PT ;  /* 0x800000001b1f7812 */ /* 0x000fe400078e4815 */
[----:B------:R-:W-:-:S13]  /*9e10*/  ISETP.EQ.OR P0, PT, R6, RZ, !P0 ;  /* 0x000000ff0600720c */ /* 0x000fda0004702670 */
[----:B------:R-:W-:Y:S02]  /*9e20*/  @P0 LOP3.LUT R5, R31, 0x7ff00000, RZ, 0xfc, !PT ;  /* 0x7ff000001f050812 */ /* 0x000fe400078efcff */
[----:B------:R-:W-:Y:S01]  /*9e30*/  @!P0 MOV R30, RZ ;  /* 0x000000ff001e8202 */ /* 0x000fe20000000f00 */
[----:B------:R-:W-:Y:S02]  /*9e40*/  @P0 IMAD.MOV.U32 R30, RZ, RZ, RZ ;  /* 0x000000ffff1e0224 */ /* 0x000fe400078e00ff */
[----:B------:R-:W-:Y:S01]  /*9e50*/  @P0 IMAD.MOV.U32 R31, RZ, RZ, R5 ;  /* 0x000000ffff1f0224 */ /* 0x000fe200078e0005 */
[----:B------:R-:W-:Y:S06]  /*9e60*/  BRA `(.L_x_255) ;  /* 0x0000000000147947 */ /* 0x000fec0003800000 */
.L_x_257:
[----:B------:R-:W-:Y:S02]  /*9e70*/  LOP3.LUT R31, R21, 0x80000, RZ, 0xfc, !PT ;  /* 0x00080000151f7812 */ /* 0x000fe400078efcff */
[----:B------:R-:W-:Y:S01]  /*9e80*/  MOV R30, R20 ;  /* 0x00000014001e7202 */ /* 0x000fe20000000f00 */
[----:B------:R-:W-:Y:S06]  /*9e90*/  BRA `(.L_x_255) ;  /* 0x0000000000087947 */ /* 0x000fec0003800000 */
.L_x_256:
[----:B------:R-:W-:Y:S01]  /*9ea0*/  LOP3.LUT R31, R27, 0x80000, RZ, 0xfc, !PT ;  /* 0x000800001b1f7812 */ /* 0x000fe200078efcff */
[----:B------:R-:W-:-:S07]  /*9eb0*/  IMAD.MOV.U32 R30, RZ, RZ, R26 ;  /* 0x000000ffff1e7224 */ /* 0x000fce00078e001a */
.L_x_255:
[----:B------:R-:W-:Y:S05]  /*9ec0*/  BSYNC.RECONVERGENT B0 ;  /* 0x0000000000007941 */ /* 0x000fea0003800200 */
.L_x_253:
[----:B------:R-:W-:Y:S01]  /*9ed0*/  IMAD.MOV.U32 R5, RZ, RZ, 0x0 ;  /* 0x00000000ff057424 */ /* 0x000fe200078e00ff */
[----:B------:R-:W-:Y:S01]  /*9ee0*/  MOV R9, R31 ;  /* 0x0000001f00097202 */ /* 0x000fe20000000f00 */
[----:B------:R-:W-:Y:S02]  /*9ef0*/  IMAD.MOV.U32 R8, RZ, RZ, R30 ;  /* 0x000000ffff087224 */ /* 0x000fe400078e001e */
[----:B------:R-:W-:Y:S05]  /*9f00*/  RET.REL.NODEC R4 `(_Z15Householder_gpuPdS_S_S_ii) ;  /* 0xffffff60043c7950 */ /* 0x000fea0003c3ffff */
        .weak           $__internal_2_$__cuda_sm20_dsqrt_rn_f64_mediumpath_v1
        .type           $__internal_2_$__cuda_sm20_dsqrt_rn_f64_mediumpath_v1,@function
        .size           $__internal_2_$__cuda_sm20_dsqrt_rn_f64_mediumpath_v1,(.L_x_264 - $__internal_2_$__cuda_sm20_dsqrt_rn_f64_mediumpath_v1)
$__internal_2_$__cuda_sm20_dsqrt_rn_f64_mediumpath_v1:
[----:B------:R-:W-:Y:S01]  /*9f10*/  ISETP.GE.U32.AND P0, PT, R4, -0x3400000, PT ;  /* 0xfcc000000400780c */ /* 0x000fe20003f06070 */
[----:B------:R-:W-:Y:S01]  /*9f20*/  IMAD.MOV.U32 R8, RZ, RZ, R10 ;  /* 0x000000ffff087224 */ /* 0x000fe200078e000a */
[----:B------:R-:W-:Y:S01]  /*9f30*/  MOV R4, R16 ;  /* 0x0000001000047202 */ /* 0x000fe20000000f00 */
[----:B------:R-:W-:-:S10]  /*9f40*/  IMAD.MOV.U32 R5, RZ, RZ, R17 ;  /* 0x000000ffff057224 */ /* 0x000fd400078e0011 */
[----:B------:R-:W-:Y:S05]  /*9f50*/  @!P0 BRA `(.L_x_258) ;  /* 0x0000000000208947 */ /* 0x000fea0003800000 */
[----:B------:R-:W-:-:S10]  /*9f60*/  DFMA.RM R4, R4, R8, R12 ;  /* 0x000000080404722b */ /* 0x000fd4000000400c */
[----:B------:R-:W-:-:S05]  /*9f70*/  IADD3 R8, P0, PT, R4, 0x1, RZ ;  /* 0x0000000104087810 */ /* 0x000fca0007f1e0ff */
[----:B------:R-:W-:-:S06]  /*9f80*/  IMAD.X R9, RZ, RZ, R5, P0 ;  /* 0x000000ffff097224 */ /* 0x000fcc00000e0605 */
[----:B------:R-:W-:-:S08]  /*9f90*/  DFMA.RP R6, -R4, R8, R6 ;  /* 0x000000080406722b */ /* 0x000fd00000008106 */
[----:B------:R-:W-:-:S06]  /*9fa0*/  DSETP.GT.AND P0, PT, R6, RZ, PT ;  /* 0x000000ff0600722a */ /* 0x000fcc0003f04000 */
[----:B------:R-:W-:Y:S02]  /*9fb0*/  FSEL R4, R8, R4, P0 ;  /* 0x0000000408047208 */ /* 0x000fe40000000000 */
[----:B------:R-:W-:Y:S01]  /*9fc0*/  FSEL R5, R9, R5, P0 ;  /* 0x0000000509057208 */ /* 0x000fe20000000000 */
[----:B------:R-:W-:Y:S06]  /*9fd0*/  BRA `(.L_x_259) ;  /* 0x0000000000647947 */ /* 0x000fec0003800000 */
.L_x_258:
[----:B------:R-:W-:-:S14]  /*9fe0*/  DSETP.NE.AND P0, PT, R6, RZ, PT ;  /* 0x000000ff0600722a */ /* 0x000fdc0003f05000 */
[----:B------:R-:W-:Y:S05]  /*9ff0*/  @!P0 BRA `(.L_x_260) ;  /* 0x0000000000588947 */ /* 0x000fea0003800000 */
[----:B------:R-:W-:-:S13]  /*a000*/  ISETP.GE.AND P0, PT, R7, RZ, PT ;  /* 0x000000ff0700720c */ /* 0x000fda0003f06270 */
[----:B------:R-:W-:Y:S01]  /*a010*/  @!P0 MOV R4, 0x0 ;  /* 0x0000000000048802 */ /* 0x000fe20000000f00 */
[----:B------:R-:W-:Y:S01]  /*a020*/  @!P0 IMAD.MOV.U32 R5, RZ, RZ, -0x80000 ;  /* 0xfff80000ff058424 */ /* 0x000fe200078e00ff */
[----:B------:R-:W-:Y:S06]  /*a030*/  @!P0 BRA `(.L_x_259) ;  /* 0x00000000004c8947 */ /* 0x000fec0003800000 */
[----:B------:R-:W-:-:S13]  /*a040*/  ISETP.GT.AND P0, PT, R7, 0x7fefffff, PT ;  /* 0x7fefffff0700780c */ /* 0x000fda0003f04270 */
[----:B------:R-:W-:Y:S05]  /*a050*/  @P0 BRA `(.L_x_260) ;  /* 0x0000000000400947 */ /* 0x000fea0003800000 */
[----:B------:R-:W-:Y:S01]  /*a060*/  DMUL R4, R6, 8.11296384146066816958e+31 ;  /* 0x4690000006047828 */ /* 0x000fe20000000000 */
[----:B------:R-:W-:Y:S01]  /*a070*/  MOV R10, 0x0 ;  /* 0x00000000000a7802 */ /* 0x000fe20000000f00 */
[----:B------:R-:W-:Y:S02]  /*a080*/  IMAD.MOV.U32 R6, RZ, RZ, RZ ;  /* 0x000000ffff067224 */ /* 0x000fe400078e00ff */
[----:B------:R-:W-:Y:S02]  /*a090*/  IMAD.MOV.U32 R11, RZ, RZ, 0x3fd80000 ;  /* 0x3fd80000ff0b7424 */ /* 0x000fe400078e00ff */
[----:B------:R-:W0:Y:S02]  /*a0a0*/  MUFU.RSQ64H R7, R5 ;  /* 0x0000000500077308 */ /* 0x000e240000001c00 */
[----:B0-----:R-:W-:-:S08]  /*a0b0*/  DMUL R8, R6, R6 ;  /* 0x0000000606087228 */ /* 0x001fd00000000000 */
[----:B------:R-:W-:-:S08]  /*a0c0*/  DFMA R8, R4, -R8, 1 ;  /* 0x3ff000000408742b */ /* 0x000fd00000000808 */
[----:B------:R-:W-:Y:S02]  /*a0d0*/  DFMA R10, R8, R10, 0.5 ;  /* 0x3fe00000080a742b */ /* 0x000fe4000000000a */
[----:B------:R-:W-:-:S08]  /*a0e0*/  DMUL R8, R6, R8 ;  /* 0x0000000806087228 */ /* 0x000fd00000000000 */
[----:B------:R-:W-:-:S08]  /*a0f0*/  DFMA R8, R10, R8, R6 ;  /* 0x000000080a08722b */ /* 0x000fd00000000006 */
[----:B------:R-:W-:Y:S02]  /*a100*/  DMUL R6, R4, R8 ;  /* 0x0000000804067228 */ /* 0x000fe40000000000 */
[----:B------:R-:W-:-:S06]  /*a110*/  VIADD R9, R9, 0xfff00000 ;  /* 0xfff0000009097836 */ /* 0x000fcc0000000000 */
[----:B------:R-:W-:-:S08]  /*a120*/  DFMA R10, R6, -R6, R4 ;  /* 0x80000006060a722b */ /* 0x000fd00000000004 */
[----:B------:R-:W-:-:S10]  /*a130*/  DFMA R4, R8, R10, R6 ;  /* 0x0000000a0804722b */ /* 0x000fd40000000006 */
[----:B------:R-:W-:Y:S01]  /*a140*/  IADD3 R5, PT, PT, R5, -0x3500000, RZ ;  /* 0xfcb0000005057810 */ /* 0x000fe20007ffe0ff */
[----:B------:R-:W-:Y:S06]  /*a150*/  BRA `(.L_x_259) ;  /* 0x0000000000047947 */ /* 0x000fec0003800000 */
.L_x_260:
[----:B------:R-:W-:-:S11]  /*a160*/  DADD R4, R6, R6 ;  /* 0x0000000006047229 */ /* 0x000fd60000000006 */
.L_x_259:
[----:B------:R-:W-:Y:S01]  /*a170*/  IMAD.MOV.U32 R6, RZ, RZ, R4 ;  /* 0x000000ffff067224 */ /* 0x000fe200078e0004 */
[----:B------:R-:W-:Y:S01]  /*a180*/  MOV R4, R0 ;  /* 0x0000000000047202 */ /* 0x000fe20000000f00 */
[----:B------:R-:W-:Y:S02]  /*a190*/  IMAD.MOV.U32 R7, RZ, RZ, R5 ;  /* 0x000000ffff077224 */ /* 0x000fe400078e0005 */
[----:B------:R-:W-:-:S04]  /*a1a0*/  IMAD.MOV.U32 R5, RZ, RZ, 0x0 ;  /* 0x00000000ff057424 */ /* 0x000fc800078e00ff */
[----:B------:R-:W-:Y:S05]  /*a1b0*/  RET.REL.NODEC R4 `(_Z15Householder_gpuPdS_S_S_ii) ;  /* 0xffffff5c04907950 */ /* 0x000fea0003c3ffff */
.L_x_261:
        /* <DEDUP_REMOVED lines=12> */
.L_x_264:


//--------------------- .nv.global.init           --------------------------
	.section	.nv.global.init,"aw",@progbits
.nv.global.init:
	.type		$str$3,@object
	.size		$str$3,($str$8 - $str$3)
$str$3:
        /*0000*/ 	.byte	0x0a, 0x00
	.type		$str$8,@object
	.size		$str$8,($str$7 - $str$8)
$str$8:
        /*0002*/ 	.byte	0x0a, 0x0a, 0x00
	.type		$str$7,@object
	.size		$str$7,($str$1 - $str$7)
$str$7:
        /*0005*/ 	.byte	0x51, 0x3a, 0x20, 0x00
	.type		$str$1,@object
	.size		$str$1,($str$2 - $str$1)
$str$1:
        /*0009*/ 	.byte	0x56, 0x3a, 0x20, 0x00
	.type		$str$2,@object
	.size		$str$2,($str$5 - $str$2)
$str$2:
        /*000d*/ 	.byte	0x25, 0x31, 0x30, 0x6c, 0x66, 0x20, 0x00
	.type		$str$5,@object
	.size		$str$5,($str$4 - $str$5)
$str$5:
        /*0014*/ 	.byte	0x25, 0x32, 0x30, 0x2e, 0x31, 0x35, 0x6c, 0x66, 0x20, 0x0a, 0x00
	.type		$str$4,@object
	.size		$str$4,($str - $str$4)
$str$4:
        /*001f*/ 	.byte	0x53, 0x5b, 0x25, 0x64, 0x5d, 0x3a, 0x25, 0x31, 0x30, 0x6c, 0x66, 0x0a, 0x00
	.type		$str,@object
	.size		$str,($str$6 - $str)
$str:
        /*002c*/ 	.byte	0x71, 0x3a, 0x20, 0x25, 0x32, 0x30, 0x2e, 0x31, 0x38, 0x6c, 0x66, 0x20, 0x25, 0x64, 0x0a, 0x00
	.type		$str$6,@object
	.size		$str$6,(.L_6 - $str$6)
$str$6:
        /*003c*/ 	.byte	0x4b, 0x3a, 0x20, 0x25, 0x32, 0x30, 0x2e, 0x31, 0x38, 0x6c, 0x66, 0x20, 0x25, 0x64, 0x0a, 0x00
.L_6:


//--------------------- .nv.shared.reserved.0     --------------------------
	.section	.nv.shared.reserved.0,"aw",@nobits
	.weak		__nv_reservedSMEM_offset_0_alias
	.size		__nv_reservedSMEM_offset_0_alias, 0, 64
	.other		__nv_reservedSMEM_offset_0_alias,@"STO_CUDA_RESERVED_SHARED STV_DEFAULT"
__nv_reservedSMEM_offset_0_alias:
	.zero		0
	.zero		64


//--------------------- .nv.constant0._Z18Householder_step_4PdS_S_i --------------------------
	.section	.nv.constant0._Z18Householder_step_4PdS_S_i,"a",@progbits
	.sectionflags	@""
	.align	4
.nv.constant0._Z18Householder_step_4PdS_S_i:
	.zero		924


//--------------------- .nv.constant0._Z18Householder_step_3PdS_S_S_S_ii --------------------------
	.section	.nv.constant0._Z18Householder_step_3PdS_S_S_S_ii,"a",@progbits
	.sectionflags	@""
	.align	4
.nv.constant0._Z18Householder_step_3PdS_S_S_S_ii:
	.zero		944


//--------------------- .nv.constant0._Z18Householder_step_2PdS_dii --------------------------
	.section	.nv.constant0._Z18Householder_step_2PdS_dii,"a",@progbits
	.sectionflags	@""
	.align	4
.nv.constant0._Z18Householder_step_2PdS_dii:
	.zero		928


//--------------------- .nv.constant0._Z18Householder_step_1PdS_S_S_ddii --------------------------
	.section	.nv.constant0._Z18Householder_step_1PdS_S_S_ddii,"a",@progbits
	.sectionflags	@""
	.align	4
.nv.constant0._Z18Householder_step_1PdS_S_S_ddii:
	.zero		952


//--------------------- .nv.constant0._Z18Householder_step_0PdS_S_ii --------------------------
	.section	.nv.constant0._Z18Householder_step_0PdS_S_ii,"a",@progbits
	.sectionflags	@""
	.align	4
.nv.constant0._Z18Householder_step_0PdS_S_ii:
	.zero		928


//--------------------- .nv.constant0._Z15Householder_gpuPdS_S_S_ii --------------------------
	.section	.nv.constant0._Z15Householder_gpuPdS_S_S_ii,"a",@progbits
	.sectionflags	@""
	.align	4
.nv.constant0._Z15Householder_gpuPdS_S_S_ii:
	.zero		936


//--------------------- SYMBOLS --------------------------

	.type		.nv.reservedSmem.offset0,@object
	.size		.nv.reservedSmem.offset0,0x4
	.type		vprintf,@function
